//
// Generated by NVIDIA NVVM Compiler
//
// Compiler Build ID: CL-36424714
// Cuda compilation tools, release 13.0, V13.0.88
// Based on NVVM 20.0.0
//

.version 9.0
.target sm_100
.address_size 64

	// .globl	_Z16initRandomStatesP17curandStateXORWOWmi
.global .align 4 .b8 precalc_xorwow_matrix[102400];
.global .align 4 .b8 precalc_xorwow_offset_matrix[102400];
.global .align 4 .b8 mrg32k3aM1[2304];
.global .align 4 .b8 mrg32k3aM2[2304];
.global .align 4 .b8 mrg32k3aM1SubSeq[2016];
.global .align 4 .b8 mrg32k3aM2SubSeq[2016];
.global .align 4 .b8 mrg32k3aM1Seq[2304];
.global .align 4 .b8 mrg32k3aM2Seq[2304];
.const .align 8 .b8 __cr_lgamma_table[72];
.const .align 4 .f32 DEG_TO_RAD = 0f3C8EFA35;
.const .align 4 .f32 EARTH_RADIUS = 0f45C71800;
.const .align 4 .f32 PI = 0f40490FDB;
.global .align 4 .b8 __cudart_i2opi_f[24] = {65, 144, 67, 60, 153, 149, 98, 219, 192, 221, 52, 245, 209, 87, 39, 252, 41, 21, 68, 78, 110, 131, 249, 162};

.visible .entry _Z16initRandomStatesP17curandStateXORWOWmi(
	.param .u64 .ptr .align 1 _Z16initRandomStatesP17curandStateXORWOWmi_param_0,
	.param .u64 _Z16initRandomStatesP17curandStateXORWOWmi_param_1,
	.param .u32 _Z16initRandomStatesP17curandStateXORWOWmi_param_2
)
{
	.reg .pred 	%p<25>;
	.reg .b32 	%r<414>;
	.reg .b64 	%rd<19>;

	ld.param.u64 	%rd8, [_Z16initRandomStatesP17curandStateXORWOWmi_param_0];
	ld.param.u64 	%rd9, [_Z16initRandomStatesP17curandStateXORWOWmi_param_1];
	ld.param.u32 	%r183, [_Z16initRandomStatesP17curandStateXORWOWmi_param_2];
	mov.u32 	%r184, %ctaid.x;
	mov.u32 	%r185, %ntid.x;
	mov.u32 	%r186, %tid.x;
	mad.lo.s32 	%r1, %r184, %r185, %r186;
	setp.ge.s32 	%p1, %r1, %r183;
	@%p1 bra 	$L__BB0_44;
	cvta.to.global.u64 	%rd10, %rd8;
	cvt.s64.s32 	%rd18, %r1;
	mul.wide.s32 	%rd11, %r1, 48;
	add.s64 	%rd2, %rd10, %rd11;
	cvt.u32.u64 	%r187, %rd9;
	xor.b32  	%r188, %r187, -1429050551;
	mul.lo.s32 	%r189, %r188, 1099087573;
	{ .reg .b32 tmp; mov.b64 {tmp, %r190}, %rd9; }
	xor.b32  	%r191, %r190, -136515619;
	mul.lo.s32 	%r192, %r191, -1703105765;
	add.s32 	%r193, %r189, %r192;
	add.s32 	%r194, %r193, 6615241;
	add.s32 	%r195, %r189, 123456789;
	st.global.v2.u32 	[%rd2], {%r194, %r195};
	xor.b32  	%r196, %r189, 362436069;
	add.s32 	%r197, %r192, 521288629;
	st.global.v2.u32 	[%rd2+8], {%r196, %r197};
	xor.b32  	%r198, %r192, 88675123;
	add.s32 	%r199, %r189, 5783321;
	st.global.v2.u32 	[%rd2+16], {%r198, %r199};
	setp.eq.s32 	%p2, %r1, 0;
	@%p2 bra 	$L__BB0_43;
	mov.b32 	%r320, 0;
$L__BB0_3:
	and.b64  	%rd4, %rd18, 3;
	setp.eq.s64 	%p3, %rd4, 0;
	@%p3 bra 	$L__BB0_42;
	mul.wide.u32 	%rd12, %r320, 3200;
	mov.u64 	%rd13, precalc_xorwow_matrix;
	add.s64 	%rd5, %rd13, %rd12;
	cvt.u32.u64 	%r3, %rd4;
	mov.b32 	%r321, 0;
$L__BB0_5:
	mov.b32 	%r334, 0;
	mov.u32 	%r335, %r334;
	mov.u32 	%r336, %r334;
	mov.u32 	%r337, %r334;
	mov.u32 	%r338, %r334;
	mov.u32 	%r327, %r334;
$L__BB0_6:
	mul.wide.u32 	%rd14, %r327, 4;
	add.s64 	%rd15, %rd2, %rd14;
	ld.global.u32 	%r11, [%rd15+4];
	shl.b32 	%r12, %r327, 5;
	mov.b32 	%r333, 0;
$L__BB0_7:
	.pragma "nounroll";
	shr.u32 	%r204, %r11, %r333;
	and.b32  	%r205, %r204, 1;
	setp.eq.b32 	%p4, %r205, 1;
	not.pred 	%p5, %p4;
	add.s32 	%r206, %r12, %r333;
	mul.lo.s32 	%r207, %r206, 5;
	mul.wide.u32 	%rd16, %r207, 4;
	add.s64 	%rd6, %rd5, %rd16;
	@%p5 bra 	$L__BB0_9;
	ld.global.u32 	%r208, [%rd6];
	xor.b32  	%r338, %r338, %r208;
	ld.global.u32 	%r209, [%rd6+4];
	xor.b32  	%r337, %r337, %r209;
	ld.global.u32 	%r210, [%rd6+8];
	xor.b32  	%r336, %r336, %r210;
	ld.global.u32 	%r211, [%rd6+12];
	xor.b32  	%r335, %r335, %r211;
	ld.global.u32 	%r212, [%rd6+16];
	xor.b32  	%r334, %r334, %r212;
$L__BB0_9:
	and.b32  	%r214, %r204, 2;
	setp.eq.s32 	%p6, %r214, 0;
	@%p6 bra 	$L__BB0_11;
	ld.global.u32 	%r215, [%rd6+20];
	xor.b32  	%r338, %r338, %r215;
	ld.global.u32 	%r216, [%rd6+24];
	xor.b32  	%r337, %r337, %r216;
	ld.global.u32 	%r217, [%rd6+28];
	xor.b32  	%r336, %r336, %r217;
	ld.global.u32 	%r218, [%rd6+32];
	xor.b32  	%r335, %r335, %r218;
	ld.global.u32 	%r219, [%rd6+36];
	xor.b32  	%r334, %r334, %r219;
$L__BB0_11:
	and.b32  	%r221, %r204, 4;
	setp.eq.s32 	%p7, %r221, 0;
	@%p7 bra 	$L__BB0_13;
	ld.global.u32 	%r222, [%rd6+40];
	xor.b32  	%r338, %r338, %r222;
	ld.global.u32 	%r223, [%rd6+44];
	xor.b32  	%r337, %r337, %r223;
	ld.global.u32 	%r224, [%rd6+48];
	xor.b32  	%r336, %r336, %r224;
	ld.global.u32 	%r225, [%rd6+52];
	xor.b32  	%r335, %r335, %r225;
	ld.global.u32 	%r226, [%rd6+56];
	xor.b32  	%r334, %r334, %r226;
$L__BB0_13:
	and.b32  	%r228, %r204, 8;
	setp.eq.s32 	%p8, %r228, 0;
	@%p8 bra 	$L__BB0_15;
	ld.global.u32 	%r229, [%rd6+60];
	xor.b32  	%r338, %r338, %r229;
	ld.global.u32 	%r230, [%rd6+64];
	xor.b32  	%r337, %r337, %r230;
	ld.global.u32 	%r231, [%rd6+68];
	xor.b32  	%r336, %r336, %r231;
	ld.global.u32 	%r232, [%rd6+72];
	xor.b32  	%r335, %r335, %r232;
	ld.global.u32 	%r233, [%rd6+76];
	xor.b32  	%r334, %r334, %r233;
$L__BB0_15:
	and.b32  	%r235, %r204, 16;
	setp.eq.s32 	%p9, %r235, 0;
	@%p9 bra 	$L__BB0_17;
	ld.global.u32 	%r236, [%rd6+80];
	xor.b32  	%r338, %r338, %r236;
	ld.global.u32 	%r237, [%rd6+84];
	xor.b32  	%r337, %r337, %r237;
	ld.global.u32 	%r238, [%rd6+88];
	xor.b32  	%r336, %r336, %r238;
	ld.global.u32 	%r239, [%rd6+92];
	xor.b32  	%r335, %r335, %r239;
	ld.global.u32 	%r240, [%rd6+96];
	xor.b32  	%r334, %r334, %r240;
$L__BB0_17:
	and.b32  	%r242, %r204, 32;
	setp.eq.s32 	%p10, %r242, 0;
	@%p10 bra 	$L__BB0_19;
	ld.global.u32 	%r243, [%rd6+100];
	xor.b32  	%r338, %r338, %r243;
	ld.global.u32 	%r244, [%rd6+104];
	xor.b32  	%r337, %r337, %r244;
	ld.global.u32 	%r245, [%rd6+108];
	xor.b32  	%r336, %r336, %r245;
	ld.global.u32 	%r246, [%rd6+112];
	xor.b32  	%r335, %r335, %r246;
	ld.global.u32 	%r247, [%rd6+116];
	xor.b32  	%r334, %r334, %r247;
$L__BB0_19:
	and.b32  	%r249, %r204, 64;
	setp.eq.s32 	%p11, %r249, 0;
	@%p11 bra 	$L__BB0_21;
	ld.global.u32 	%r250, [%rd6+120];
	xor.b32  	%r338, %r338, %r250;
	ld.global.u32 	%r251, [%rd6+124];
	xor.b32  	%r337, %r337, %r251;
	ld.global.u32 	%r252, [%rd6+128];
	xor.b32  	%r336, %r336, %r252;
	ld.global.u32 	%r253, [%rd6+132];
	xor.b32  	%r335, %r335, %r253;
	ld.global.u32 	%r254, [%rd6+136];
	xor.b32  	%r334, %r334, %r254;
$L__BB0_21:
	and.b32  	%r256, %r204, 128;
	setp.eq.s32 	%p12, %r256, 0;
	@%p12 bra 	$L__BB0_23;
	ld.global.u32 	%r257, [%rd6+140];
	xor.b32  	%r338, %r338, %r257;
	ld.global.u32 	%r258, [%rd6+144];
	xor.b32  	%r337, %r337, %r258;
	ld.global.u32 	%r259, [%rd6+148];
	xor.b32  	%r336, %r336, %r259;
	ld.global.u32 	%r260, [%rd6+152];
	xor.b32  	%r335, %r335, %r260;
	ld.global.u32 	%r261, [%rd6+156];
	xor.b32  	%r334, %r334, %r261;
$L__BB0_23:
	and.b32  	%r263, %r204, 256;
	setp.eq.s32 	%p13, %r263, 0;
	@%p13 bra 	$L__BB0_25;
	ld.global.u32 	%r264, [%rd6+160];
	xor.b32  	%r338, %r338, %r264;
	ld.global.u32 	%r265, [%rd6+164];
	xor.b32  	%r337, %r337, %r265;
	ld.global.u32 	%r266, [%rd6+168];
	xor.b32  	%r336, %r336, %r266;
	ld.global.u32 	%r267, [%rd6+172];
	xor.b32  	%r335, %r335, %r267;
	ld.global.u32 	%r268, [%rd6+176];
	xor.b32  	%r334, %r334, %r268;
$L__BB0_25:
	and.b32  	%r270, %r204, 512;
	setp.eq.s32 	%p14, %r270, 0;
	@%p14 bra 	$L__BB0_27;
	ld.global.u32 	%r271, [%rd6+180];
	xor.b32  	%r338, %r338, %r271;
	ld.global.u32 	%r272, [%rd6+184];
	xor.b32  	%r337, %r337, %r272;
	ld.global.u32 	%r273, [%rd6+188];
	xor.b32  	%r336, %r336, %r273;
	ld.global.u32 	%r274, [%rd6+192];
	xor.b32  	%r335, %r335, %r274;
	ld.global.u32 	%r275, [%rd6+196];
	xor.b32  	%r334, %r334, %r275;
$L__BB0_27:
	and.b32  	%r277, %r204, 1024;
	setp.eq.s32 	%p15, %r277, 0;
	@%p15 bra 	$L__BB0_29;
	ld.global.u32 	%r278, [%rd6+200];
	xor.b32  	%r338, %r338, %r278;
	ld.global.u32 	%r279, [%rd6+204];
	xor.b32  	%r337, %r337, %r279;
	ld.global.u32 	%r280, [%rd6+208];
	xor.b32  	%r336, %r336, %r280;
	ld.global.u32 	%r281, [%rd6+212];
	xor.b32  	%r335, %r335, %r281;
	ld.global.u32 	%r282, [%rd6+216];
	xor.b32  	%r334, %r334, %r282;
$L__BB0_29:
	and.b32  	%r284, %r204, 2048;
	setp.eq.s32 	%p16, %r284, 0;
	@%p16 bra 	$L__BB0_31;
	ld.global.u32 	%r285, [%rd6+220];
	xor.b32  	%r338, %r338, %r285;
	ld.global.u32 	%r286, [%rd6+224];
	xor.b32  	%r337, %r337, %r286;
	ld.global.u32 	%r287, [%rd6+228];
	xor.b32  	%r336, %r336, %r287;
	ld.global.u32 	%r288, [%rd6+232];
	xor.b32  	%r335, %r335, %r288;
	ld.global.u32 	%r289, [%rd6+236];
	xor.b32  	%r334, %r334, %r289;
$L__BB0_31:
	and.b32  	%r291, %r204, 4096;
	setp.eq.s32 	%p17, %r291, 0;
	@%p17 bra 	$L__BB0_33;
	ld.global.u32 	%r292, [%rd6+240];
	xor.b32  	%r338, %r338, %r292;
	ld.global.u32 	%r293, [%rd6+244];
	xor.b32  	%r337, %r337, %r293;
	ld.global.u32 	%r294, [%rd6+248];
	xor.b32  	%r336, %r336, %r294;
	ld.global.u32 	%r295, [%rd6+252];
	xor.b32  	%r335, %r335, %r295;
	ld.global.u32 	%r296, [%rd6+256];
	xor.b32  	%r334, %r334, %r296;
$L__BB0_33:
	and.b32  	%r298, %r204, 8192;
	setp.eq.s32 	%p18, %r298, 0;
	@%p18 bra 	$L__BB0_35;
	ld.global.u32 	%r299, [%rd6+260];
	xor.b32  	%r338, %r338, %r299;
	ld.global.u32 	%r300, [%rd6+264];
	xor.b32  	%r337, %r337, %r300;
	ld.global.u32 	%r301, [%rd6+268];
	xor.b32  	%r336, %r336, %r301;
	ld.global.u32 	%r302, [%rd6+272];
	xor.b32  	%r335, %r335, %r302;
	ld.global.u32 	%r303, [%rd6+276];
	xor.b32  	%r334, %r334, %r303;
$L__BB0_35:
	and.b32  	%r305, %r204, 16384;
	setp.eq.s32 	%p19, %r305, 0;
	@%p19 bra 	$L__BB0_37;
	ld.global.u32 	%r306, [%rd6+280];
	xor.b32  	%r338, %r338, %r306;
	ld.global.u32 	%r307, [%rd6+284];
	xor.b32  	%r337, %r337, %r307;
	ld.global.u32 	%r308, [%rd6+288];
	xor.b32  	%r336, %r336, %r308;
	ld.global.u32 	%r309, [%rd6+292];
	xor.b32  	%r335, %r335, %r309;
	ld.global.u32 	%r310, [%rd6+296];
	xor.b32  	%r334, %r334, %r310;
$L__BB0_37:
	and.b32  	%r312, %r204, 32768;
	setp.eq.s32 	%p20, %r312, 0;
	@%p20 bra 	$L__BB0_39;
	ld.global.u32 	%r313, [%rd6+300];
	xor.b32  	%r338, %r338, %r313;
	ld.global.u32 	%r314, [%rd6+304];
	xor.b32  	%r337, %r337, %r314;
	ld.global.u32 	%r315, [%rd6+308];
	xor.b32  	%r336, %r336, %r315;
	ld.global.u32 	%r316, [%rd6+312];
	xor.b32  	%r335, %r335, %r316;
	ld.global.u32 	%r317, [%rd6+316];
	xor.b32  	%r334, %r334, %r317;
$L__BB0_39:
	add.s32 	%r333, %r333, 16;
	setp.ne.s32 	%p21, %r333, 32;
	@%p21 bra 	$L__BB0_7;
	mad.lo.s32 	%r318, %r327, -31, %r12;
	add.s32 	%r327, %r318, 1;
	setp.ne.s32 	%p22, %r327, 5;
	@%p22 bra 	$L__BB0_6;
	st.global.u32 	[%rd2+4], %r338;
	st.global.u32 	[%rd2+8], %r337;
	st.global.u32 	[%rd2+12], %r336;
	st.global.u32 	[%rd2+16], %r335;
	st.global.u32 	[%rd2+20], %r334;
	add.s32 	%r321, %r321, 1;
	setp.lt.u32 	%p23, %r321, %r3;
	@%p23 bra 	$L__BB0_5;
$L__BB0_42:
	shr.u64 	%rd7, %rd18, 2;
	add.s32 	%r320, %r320, 1;
	setp.gt.u64 	%p24, %rd18, 3;
	mov.u64 	%rd18, %rd7;
	@%p24 bra 	$L__BB0_3;
$L__BB0_43:
	mov.b32 	%r319, 0;
	st.global.v2.u32 	[%rd2+24], {%r319, %r319};
	st.global.u32 	[%rd2+32], %r319;
	mov.b64 	%rd17, 0;
	st.global.u64 	[%rd2+40], %rd17;
$L__BB0_44:
	ret;

}
	// .globl	_Z14cauchySAKernelPK10StationGPUifffffff12CauchyParamsP17curandStateXORWOWPfS5_i
.visible .entry _Z14cauchySAKernelPK10StationGPUifffffff12CauchyParamsP17curandStateXORWOWPfS5_i(
	.param .u64 .ptr .align 1 _Z14cauchySAKernelPK10StationGPUifffffff12CauchyParamsP17curandStateXORWOWPfS5_i_param_0,
	.param .u32 _Z14cauchySAKernelPK10StationGPUifffffff12CauchyParamsP17curandStateXORWOWPfS5_i_param_1,
	.param .f32 _Z14cauchySAKernelPK10StationGPUifffffff12CauchyParamsP17curandStateXORWOWPfS5_i_param_2,
	.param .f32 _Z14cauchySAKernelPK10StationGPUifffffff12CauchyParamsP17curandStateXORWOWPfS5_i_param_3,
	.param .f32 _Z14cauchySAKernelPK10StationGPUifffffff12CauchyParamsP17curandStateXORWOWPfS5_i_param_4,
	.param .f32 _Z14cauchySAKernelPK10StationGPUifffffff12CauchyParamsP17curandStateXORWOWPfS5_i_param_5,
	.param .f32 _Z14cauchySAKernelPK10StationGPUifffffff12CauchyParamsP17curandStateXORWOWPfS5_i_param_6,
	.param .f32 _Z14cauchySAKernelPK10StationGPUifffffff12CauchyParamsP17curandStateXORWOWPfS5_i_param_7,
	.param .f32 _Z14cauchySAKernelPK10StationGPUifffffff12CauchyParamsP17curandStateXORWOWPfS5_i_param_8,
	.param .align 4 .b8 _Z14cauchySAKernelPK10StationGPUifffffff12CauchyParamsP17curandStateXORWOWPfS5_i_param_9[32],
	.param .u64 .ptr .align 1 _Z14cauchySAKernelPK10StationGPUifffffff12CauchyParamsP17curandStateXORWOWPfS5_i_param_10,
	.param .u64 .ptr .align 1 _Z14cauchySAKernelPK10StationGPUifffffff12CauchyParamsP17curandStateXORWOWPfS5_i_param_11,
	.param .u64 .ptr .align 1 _Z14cauchySAKernelPK10StationGPUifffffff12CauchyParamsP17curandStateXORWOWPfS5_i_param_12,
	.param .u32 _Z14cauchySAKernelPK10StationGPUifffffff12CauchyParamsP17curandStateXORWOWPfS5_i_param_13
)
{
	.local .align 4 .b8 	__local_depot1[28];
	.reg .b64 	%SP;
	.reg .b64 	%SPL;
	.reg .pred 	%p<179>;
	.reg .b32 	%r<873>;
	.reg .b32 	%f<840>;
	.reg .b64 	%rd<291>;
	.reg .b64 	%fd<34>;

	mov.u64 	%SPL, __local_depot1;
	ld.param.u32 	%r270, [_Z14cauchySAKernelPK10StationGPUifffffff12CauchyParamsP17curandStateXORWOWPfS5_i_param_9+28];
	ld.param.u32 	%r269, [_Z14cauchySAKernelPK10StationGPUifffffff12CauchyParamsP17curandStateXORWOWPfS5_i_param_9+24];
	ld.param.u32 	%r268, [_Z14cauchySAKernelPK10StationGPUifffffff12CauchyParamsP17curandStateXORWOWPfS5_i_param_9+20];
	ld.param.f32 	%f195, [_Z14cauchySAKernelPK10StationGPUifffffff12CauchyParamsP17curandStateXORWOWPfS5_i_param_9+16];
	ld.param.u32 	%r267, [_Z14cauchySAKernelPK10StationGPUifffffff12CauchyParamsP17curandStateXORWOWPfS5_i_param_9+12];
	ld.param.f32 	%f194, [_Z14cauchySAKernelPK10StationGPUifffffff12CauchyParamsP17curandStateXORWOWPfS5_i_param_9+8];
	ld.param.f32 	%f193, [_Z14cauchySAKernelPK10StationGPUifffffff12CauchyParamsP17curandStateXORWOWPfS5_i_param_9+4];
	ld.param.f32 	%f192, [_Z14cauchySAKernelPK10StationGPUifffffff12CauchyParamsP17curandStateXORWOWPfS5_i_param_9];
	ld.param.u64 	%rd66, [_Z14cauchySAKernelPK10StationGPUifffffff12CauchyParamsP17curandStateXORWOWPfS5_i_param_0];
	ld.param.u32 	%r271, [_Z14cauchySAKernelPK10StationGPUifffffff12CauchyParamsP17curandStateXORWOWPfS5_i_param_13];
	cvta.to.global.u64 	%rd1, %rd66;
	add.u64 	%rd2, %SPL, 0;
	add.u64 	%rd3, %SPL, 0;
	add.u64 	%rd4, %SPL, 0;
	add.u64 	%rd5, %SPL, 0;
	add.u64 	%rd6, %SPL, 0;
	add.u64 	%rd7, %SPL, 0;
	add.u64 	%rd8, %SPL, 0;
	add.u64 	%rd9, %SPL, 0;
	add.u64 	%rd10, %SPL, 0;
	add.u64 	%rd11, %SPL, 0;
	mov.u32 	%r272, %ctaid.x;
	mov.u32 	%r273, %ntid.x;
	mov.u32 	%r274, %tid.x;
	mad.lo.s32 	%r1, %r272, %r273, %r274;
	setp.ge.s32 	%p3, %r1, %r271;
	@%p3 bra 	$L__BB1_157;
	ld.param.u64 	%rd269, [_Z14cauchySAKernelPK10StationGPUifffffff12CauchyParamsP17curandStateXORWOWPfS5_i_param_10];
	ld.param.f32 	%f765, [_Z14cauchySAKernelPK10StationGPUifffffff12CauchyParamsP17curandStateXORWOWPfS5_i_param_7];
	ld.param.f32 	%f762, [_Z14cauchySAKernelPK10StationGPUifffffff12CauchyParamsP17curandStateXORWOWPfS5_i_param_6];
	ld.param.f32 	%f759, [_Z14cauchySAKernelPK10StationGPUifffffff12CauchyParamsP17curandStateXORWOWPfS5_i_param_5];
	ld.param.f32 	%f756, [_Z14cauchySAKernelPK10StationGPUifffffff12CauchyParamsP17curandStateXORWOWPfS5_i_param_4];
	ld.param.f32 	%f753, [_Z14cauchySAKernelPK10StationGPUifffffff12CauchyParamsP17curandStateXORWOWPfS5_i_param_3];
	ld.param.f32 	%f750, [_Z14cauchySAKernelPK10StationGPUifffffff12CauchyParamsP17curandStateXORWOWPfS5_i_param_2];
	ld.param.u32 	%r763, [_Z14cauchySAKernelPK10StationGPUifffffff12CauchyParamsP17curandStateXORWOWPfS5_i_param_1];
	cvta.to.global.u64 	%rd80, %rd269;
	mul.wide.s32 	%rd81, %r1, 48;
	add.s64 	%rd82, %rd80, %rd81;
	ld.global.v2.u32 	{%r275, %r276}, [%rd82];
	ld.global.v2.u32 	{%r277, %r278}, [%rd82+8];
	ld.global.v2.u32 	{%r279, %r803}, [%rd82+16];
	ld.global.v2.u32 	{%r3, %r4}, [%rd82+24];
	ld.global.f32 	%f1, [%rd82+32];
	ld.global.f64 	%fd1, [%rd82+40];
	shr.u32 	%r280, %r276, 2;
	xor.b32  	%r281, %r280, %r276;
	shl.b32 	%r282, %r803, 4;
	shl.b32 	%r283, %r281, 1;
	xor.b32  	%r284, %r282, %r283;
	xor.b32  	%r285, %r284, %r803;
	xor.b32  	%r804, %r285, %r281;
	add.s32 	%r286, %r275, %r804;
	add.s32 	%r287, %r286, 362437;
	cvt.rn.f32.u32 	%f197, %r287;
	fma.rn.f32 	%f198, %f197, 0f2F800000, 0f2F000000;
	sub.f32 	%f199, %f753, %f750;
	fma.rn.f32 	%f818, %f199, %f198, %f750;
	shr.u32 	%r288, %r277, 2;
	xor.b32  	%r289, %r288, %r277;
	shl.b32 	%r290, %r804, 4;
	shl.b32 	%r291, %r289, 1;
	xor.b32  	%r292, %r291, %r290;
	xor.b32  	%r293, %r292, %r289;
	xor.b32  	%r805, %r293, %r804;
	add.s32 	%r294, %r275, %r805;
	add.s32 	%r295, %r294, 724874;
	cvt.rn.f32.u32 	%f200, %r295;
	fma.rn.f32 	%f201, %f200, 0f2F800000, 0f2F000000;
	sub.f32 	%f202, %f759, %f756;
	fma.rn.f32 	%f819, %f202, %f201, %f756;
	shr.u32 	%r296, %r278, 2;
	xor.b32  	%r297, %r296, %r278;
	shl.b32 	%r298, %r805, 4;
	shl.b32 	%r299, %r297, 1;
	xor.b32  	%r300, %r299, %r298;
	xor.b32  	%r301, %r300, %r297;
	xor.b32  	%r806, %r301, %r805;
	add.s32 	%r302, %r275, %r806;
	add.s32 	%r303, %r302, 1087311;
	cvt.rn.f32.u32 	%f203, %r303;
	fma.rn.f32 	%f204, %f203, 0f2F800000, 0f2F000000;
	sub.f32 	%f205, %f765, %f762;
	fma.rn.f32 	%f820, %f205, %f204, %f762;
	shr.u32 	%r304, %r279, 2;
	xor.b32  	%r305, %r304, %r279;
	shl.b32 	%r306, %r806, 4;
	shl.b32 	%r307, %r305, 1;
	xor.b32  	%r308, %r307, %r306;
	xor.b32  	%r309, %r308, %r305;
	xor.b32  	%r807, %r309, %r806;
	add.s32 	%r802, %r275, 1449748;
	add.s32 	%r310, %r807, %r802;
	cvt.rn.f32.u32 	%f206, %r310;
	fma.rn.f32 	%f207, %f206, 0f2F800000, 0f2F000000;
	fma.rn.f32 	%f821, %f207, 0f42C80000, 0fC2480000;
	setp.lt.s32 	%p4, %r763, 1;
	mov.f32 	%f778, 0f00000000;
	@%p4 bra 	$L__BB1_50;
	ld.const.f32 	%f6, [DEG_TO_RAD];
	mul.f32 	%f209, %f819, %f6;
	mul.f32 	%f210, %f209, 0f3F22F983;
	cvt.rni.s32.f32 	%r312, %f210;
	cvt.rn.f32.s32 	%f211, %r312;
	fma.rn.f32 	%f212, %f211, 0fBFC90FDA, %f209;
	fma.rn.f32 	%f213, %f211, 0fB3A22168, %f212;
	fma.rn.f32 	%f214, %f211, 0fA7C234C5, %f213;
	abs.f32 	%f215, %f209;
	setp.ltu.f32 	%p5, %f215, 0f47CE4780;
	setp.eq.f32 	%p6, %f215, 0f7F800000;
	mov.b32 	%r313, %f209;
	shr.u32 	%r314, %r313, 23;
	and.b32  	%r315, %r314, 224;
	add.s32 	%r316, %r315, -128;
	shr.u32 	%r317, %r316, 5;
	and.b32  	%r10, %r314, 31;
	mul.wide.u32 	%rd83, %r317, 4;
	sub.s64 	%rd12, %rd2, %rd83;
	mov.f32 	%f778, 0f00000000;
	mul.rn.f32 	%f216, %f209, %f778;
	or.pred  	%p1, %p5, %p6;
	selp.b32 	%r11, %r312, 0, %p5;
	selp.f32 	%f7, %f214, %f216, %p5;
	mov.b32 	%r769, 0;
	ld.const.f32 	%f364, [EARTH_RADIUS];
	mov.u64 	%rd141, __cudart_i2opi_f;
$L__BB1_3:
	mul.wide.u32 	%rd84, %r769, 12;
	add.s64 	%rd13, %rd1, %rd84;
	ld.global.f32 	%f217, [%rd13];
	ld.global.f32 	%f218, [%rd13+4];
	sub.f32 	%f219, %f217, %f819;
	mul.f32 	%f220, %f219, %f6;
	sub.f32 	%f9, %f218, %f818;
	mul.f32 	%f10, %f217, %f6;
	mul.f32 	%f11, %f220, 0f3F000000;
	mul.f32 	%f221, %f11, 0f3F22F983;
	cvt.rni.s32.f32 	%r777, %f221;
	cvt.rn.f32.s32 	%f222, %r777;
	fma.rn.f32 	%f223, %f222, 0fBFC90FDA, %f11;
	fma.rn.f32 	%f224, %f222, 0fB3A22168, %f223;
	fma.rn.f32 	%f773, %f222, 0fA7C234C5, %f224;
	abs.f32 	%f13, %f11;
	setp.ltu.f32 	%p7, %f13, 0f47CE4780;
	mov.u32 	%r773, %r777;
	mov.f32 	%f772, %f773;
	@%p7 bra 	$L__BB1_11;
	setp.neu.f32 	%p8, %f13, 0f7F800000;
	@%p8 bra 	$L__BB1_6;
	mov.f32 	%f227, 0f00000000;
	mul.rn.f32 	%f772, %f11, %f227;
	mov.b32 	%r773, 0;
	bra.uni 	$L__BB1_11;
$L__BB1_6:
	mov.b32 	%r14, %f11;
	mov.b64 	%rd273, 0;
	mov.b32 	%r770, 0;
$L__BB1_7:
	.pragma "nounroll";
	mul.wide.u32 	%rd86, %r770, 4;
	add.s64 	%rd88, %rd141, %rd86;
	ld.global.nc.u32 	%r319, [%rd88];
	shl.b32 	%r320, %r14, 8;
	or.b32  	%r321, %r320, -2147483648;
	mad.wide.u32 	%rd89, %r319, %r321, %rd273;
	shr.u64 	%rd273, %rd89, 32;
	add.s64 	%rd90, %rd11, %rd86;
	st.local.u32 	[%rd90], %rd89;
	add.s32 	%r770, %r770, 1;
	setp.ne.s32 	%p9, %r770, 6;
	@%p9 bra 	$L__BB1_7;
	shr.u32 	%r322, %r14, 23;
	st.local.u32 	[%rd11+24], %rd273;
	and.b32  	%r17, %r322, 31;
	and.b32  	%r323, %r322, 224;
	add.s32 	%r324, %r323, -128;
	shr.u32 	%r325, %r324, 5;
	mul.wide.u32 	%rd91, %r325, 4;
	sub.s64 	%rd16, %rd11, %rd91;
	ld.local.u32 	%r771, [%rd16+24];
	ld.local.u32 	%r772, [%rd16+20];
	setp.eq.s32 	%p10, %r17, 0;
	@%p10 bra 	$L__BB1_10;
	shf.l.wrap.b32 	%r771, %r772, %r771, %r17;
	ld.local.u32 	%r326, [%rd16+16];
	shf.l.wrap.b32 	%r772, %r326, %r772, %r17;
$L__BB1_10:
	shr.u32 	%r327, %r771, 30;
	shf.l.wrap.b32 	%r328, %r772, %r771, 2;
	shl.b32 	%r329, %r772, 2;
	shr.u32 	%r330, %r328, 31;
	add.s32 	%r331, %r330, %r327;
	neg.s32 	%r332, %r331;
	setp.lt.s32 	%p11, %r14, 0;
	selp.b32 	%r773, %r332, %r331, %p11;
	xor.b32  	%r333, %r328, %r14;
	shr.s32 	%r334, %r328, 31;
	xor.b32  	%r335, %r334, %r328;
	xor.b32  	%r336, %r334, %r329;
	cvt.u64.u32 	%rd92, %r335;
	shl.b64 	%rd93, %rd92, 32;
	cvt.u64.u32 	%rd94, %r336;
	or.b64  	%rd95, %rd93, %rd94;
	cvt.rn.f64.s64 	%fd2, %rd95;
	mul.f64 	%fd3, %fd2, 0d3BF921FB54442D19;
	cvt.rn.f32.f64 	%f225, %fd3;
	neg.f32 	%f226, %f225;
	setp.lt.s32 	%p12, %r333, 0;
	selp.f32 	%f772, %f226, %f225, %p12;
$L__BB1_11:
	mul.rn.f32 	%f228, %f772, %f772;
	and.b32  	%r338, %r773, 1;
	setp.eq.b32 	%p14, %r338, 1;
	selp.f32 	%f229, 0f3F800000, %f772, %p14;
	fma.rn.f32 	%f230, %f228, %f229, 0f00000000;
	fma.rn.f32 	%f231, %f228, 0f37CBAC00, 0fBAB607ED;
	selp.f32 	%f232, %f231, 0fB94D4153, %p14;
	selp.f32 	%f233, 0f3D2AAABB, 0f3C0885E4, %p14;
	fma.rn.f32 	%f234, %f232, %f228, %f233;
	selp.f32 	%f235, 0fBEFFFFFF, 0fBE2AAAA8, %p14;
	fma.rn.f32 	%f236, %f234, %f228, %f235;
	fma.rn.f32 	%f237, %f236, %f230, %f229;
	and.b32  	%r339, %r773, 2;
	setp.eq.s32 	%p15, %r339, 0;
	mov.f32 	%f238, 0f00000000;
	sub.f32 	%f239, %f238, %f237;
	selp.f32 	%f17, %f237, %f239, %p15;
	@%p7 bra 	$L__BB1_19;
	setp.neu.f32 	%p16, %f13, 0f7F800000;
	@%p16 bra 	$L__BB1_14;
	mov.f32 	%f242, 0f00000000;
	mul.rn.f32 	%f773, %f11, %f242;
	mov.b32 	%r777, 0;
	bra.uni 	$L__BB1_19;
$L__BB1_14:
	mov.b32 	%r26, %f11;
	mov.b64 	%rd274, 0;
	mov.b32 	%r774, 0;
$L__BB1_15:
	.pragma "nounroll";
	mul.wide.u32 	%rd97, %r774, 4;
	add.s64 	%rd99, %rd141, %rd97;
	ld.global.nc.u32 	%r341, [%rd99];
	shl.b32 	%r342, %r26, 8;
	or.b32  	%r343, %r342, -2147483648;
	mad.wide.u32 	%rd100, %r341, %r343, %rd274;
	shr.u64 	%rd274, %rd100, 32;
	add.s64 	%rd101, %rd7, %rd97;
	st.local.u32 	[%rd101], %rd100;
	add.s32 	%r774, %r774, 1;
	setp.ne.s32 	%p17, %r774, 6;
	@%p17 bra 	$L__BB1_15;
	shr.u32 	%r344, %r26, 23;
	st.local.u32 	[%rd7+24], %rd274;
	and.b32  	%r29, %r344, 31;
	and.b32  	%r345, %r344, 224;
	add.s32 	%r346, %r345, -128;
	shr.u32 	%r347, %r346, 5;
	mul.wide.u32 	%rd102, %r347, 4;
	sub.s64 	%rd19, %rd7, %rd102;
	ld.local.u32 	%r775, [%rd19+24];
	ld.local.u32 	%r776, [%rd19+20];
	setp.eq.s32 	%p18, %r29, 0;
	@%p18 bra 	$L__BB1_18;
	shf.l.wrap.b32 	%r775, %r776, %r775, %r29;
	ld.local.u32 	%r348, [%rd19+16];
	shf.l.wrap.b32 	%r776, %r348, %r776, %r29;
$L__BB1_18:
	shr.u32 	%r349, %r775, 30;
	shf.l.wrap.b32 	%r350, %r776, %r775, 2;
	shl.b32 	%r351, %r776, 2;
	shr.u32 	%r352, %r350, 31;
	add.s32 	%r353, %r352, %r349;
	neg.s32 	%r354, %r353;
	setp.lt.s32 	%p19, %r26, 0;
	selp.b32 	%r777, %r354, %r353, %p19;
	xor.b32  	%r355, %r350, %r26;
	shr.s32 	%r356, %r350, 31;
	xor.b32  	%r357, %r356, %r350;
	xor.b32  	%r358, %r356, %r351;
	cvt.u64.u32 	%rd103, %r357;
	shl.b64 	%rd104, %rd103, 32;
	cvt.u64.u32 	%rd105, %r358;
	or.b64  	%rd106, %rd104, %rd105;
	cvt.rn.f64.s64 	%fd4, %rd106;
	mul.f64 	%fd5, %fd4, 0d3BF921FB54442D19;
	cvt.rn.f32.f64 	%f240, %fd5;
	neg.f32 	%f241, %f240;
	setp.lt.s32 	%p20, %r355, 0;
	selp.f32 	%f773, %f241, %f240, %p20;
$L__BB1_19:
	mul.rn.f32 	%f243, %f773, %f773;
	and.b32  	%r360, %r777, 1;
	setp.eq.b32 	%p21, %r360, 1;
	selp.f32 	%f244, 0f3F800000, %f773, %p21;
	fma.rn.f32 	%f245, %f243, %f244, 0f00000000;
	fma.rn.f32 	%f246, %f243, 0f37CBAC00, 0fBAB607ED;
	selp.f32 	%f247, %f246, 0fB94D4153, %p21;
	selp.f32 	%f248, 0f3D2AAABB, 0f3C0885E4, %p21;
	fma.rn.f32 	%f249, %f247, %f243, %f248;
	selp.f32 	%f250, 0fBEFFFFFF, 0fBE2AAAA8, %p21;
	fma.rn.f32 	%f251, %f249, %f243, %f250;
	fma.rn.f32 	%f252, %f251, %f245, %f244;
	and.b32  	%r361, %r777, 2;
	setp.eq.s32 	%p22, %r361, 0;
	mov.f32 	%f253, 0f00000000;
	sub.f32 	%f254, %f253, %f252;
	selp.f32 	%f255, %f252, %f254, %p22;
	mul.f32 	%f21, %f17, %f255;
	mov.u32 	%r781, %r11;
	mov.f32 	%f774, %f7;
	@%p1 bra 	$L__BB1_25;
	mov.b64 	%rd275, 0;
	mov.b32 	%r778, 0;
$L__BB1_21:
	.pragma "nounroll";
	mul.wide.u32 	%rd108, %r778, 4;
	add.s64 	%rd110, %rd141, %rd108;
	ld.global.nc.u32 	%r363, [%rd110];
	shl.b32 	%r364, %r313, 8;
	or.b32  	%r365, %r364, -2147483648;
	mad.wide.u32 	%rd111, %r363, %r365, %rd275;
	shr.u64 	%rd275, %rd111, 32;
	add.s64 	%rd112, %rd2, %rd108;
	st.local.u32 	[%rd112], %rd111;
	add.s32 	%r778, %r778, 1;
	setp.ne.s32 	%p23, %r778, 6;
	@%p23 bra 	$L__BB1_21;
	setp.eq.s32 	%p24, %r10, 0;
	st.local.u32 	[%rd2+24], %rd275;
	ld.local.u32 	%r779, [%rd12+24];
	ld.local.u32 	%r780, [%rd12+20];
	@%p24 bra 	$L__BB1_24;
	shf.l.wrap.b32 	%r779, %r780, %r779, %r10;
	ld.local.u32 	%r366, [%rd12+16];
	shf.l.wrap.b32 	%r780, %r366, %r780, %r10;
$L__BB1_24:
	setp.lt.s32 	%p25, %r313, 0;
	shr.u32 	%r367, %r779, 30;
	shf.l.wrap.b32 	%r368, %r780, %r779, 2;
	shl.b32 	%r369, %r780, 2;
	shr.u32 	%r370, %r368, 31;
	add.s32 	%r371, %r370, %r367;
	neg.s32 	%r372, %r371;
	selp.b32 	%r781, %r372, %r371, %p25;
	xor.b32  	%r373, %r368, %r313;
	shr.s32 	%r374, %r368, 31;
	xor.b32  	%r375, %r374, %r368;
	xor.b32  	%r376, %r374, %r369;
	cvt.u64.u32 	%rd113, %r375;
	shl.b64 	%rd114, %rd113, 32;
	cvt.u64.u32 	%rd115, %r376;
	or.b64  	%rd116, %rd114, %rd115;
	cvt.rn.f64.s64 	%fd6, %rd116;
	mul.f64 	%fd7, %fd6, 0d3BF921FB54442D19;
	cvt.rn.f32.f64 	%f257, %fd7;
	neg.f32 	%f258, %f257;
	setp.lt.s32 	%p26, %r373, 0;
	selp.f32 	%f774, %f258, %f257, %p26;
$L__BB1_25:
	add.s32 	%r377, %r781, 1;
	mul.rn.f32 	%f259, %f774, %f774;
	and.b32  	%r378, %r781, 1;
	setp.eq.b32 	%p27, %r378, 1;
	selp.f32 	%f260, %f774, 0f3F800000, %p27;
	fma.rn.f32 	%f261, %f259, %f260, 0f00000000;
	fma.rn.f32 	%f262, %f259, 0f37CBAC00, 0fBAB607ED;
	selp.f32 	%f263, 0fB94D4153, %f262, %p27;
	selp.f32 	%f264, 0f3C0885E4, 0f3D2AAABB, %p27;
	fma.rn.f32 	%f265, %f263, %f259, %f264;
	selp.f32 	%f266, 0fBE2AAAA8, 0fBEFFFFFF, %p27;
	fma.rn.f32 	%f267, %f265, %f259, %f266;
	fma.rn.f32 	%f268, %f267, %f261, %f260;
	and.b32  	%r379, %r377, 2;
	setp.eq.s32 	%p28, %r379, 0;
	mov.f32 	%f269, 0f00000000;
	sub.f32 	%f270, %f269, %f268;
	selp.f32 	%f24, %f268, %f270, %p28;
	mul.f32 	%f271, %f10, 0f3F22F983;
	cvt.rni.s32.f32 	%r785, %f271;
	cvt.rn.f32.s32 	%f272, %r785;
	fma.rn.f32 	%f273, %f272, 0fBFC90FDA, %f10;
	fma.rn.f32 	%f274, %f272, 0fB3A22168, %f273;
	fma.rn.f32 	%f775, %f272, 0fA7C234C5, %f274;
	abs.f32 	%f26, %f10;
	setp.ltu.f32 	%p29, %f26, 0f47CE4780;
	@%p29 bra 	$L__BB1_33;
	setp.neu.f32 	%p30, %f26, 0f7F800000;
	@%p30 bra 	$L__BB1_28;
	mov.f32 	%f277, 0f00000000;
	mul.rn.f32 	%f775, %f10, %f277;
	mov.b32 	%r785, 0;
	bra.uni 	$L__BB1_33;
$L__BB1_28:
	mov.b32 	%r50, %f10;
	mov.b64 	%rd276, 0;
	mov.b32 	%r782, 0;
$L__BB1_29:
	.pragma "nounroll";
	mul.wide.u32 	%rd118, %r782, 4;
	add.s64 	%rd120, %rd141, %rd118;
	ld.global.nc.u32 	%r381, [%rd120];
	shl.b32 	%r382, %r50, 8;
	or.b32  	%r383, %r382, -2147483648;
	mad.wide.u32 	%rd121, %r381, %r383, %rd276;
	shr.u64 	%rd276, %rd121, 32;
	add.s64 	%rd122, %rd9, %rd118;
	st.local.u32 	[%rd122], %rd121;
	add.s32 	%r782, %r782, 1;
	setp.ne.s32 	%p31, %r782, 6;
	@%p31 bra 	$L__BB1_29;
	shr.u32 	%r384, %r50, 23;
	st.local.u32 	[%rd9+24], %rd276;
	and.b32  	%r53, %r384, 31;
	and.b32  	%r385, %r384, 224;
	add.s32 	%r386, %r385, -128;
	shr.u32 	%r387, %r386, 5;
	mul.wide.u32 	%rd123, %r387, 4;
	sub.s64 	%rd24, %rd9, %rd123;
	ld.local.u32 	%r783, [%rd24+24];
	ld.local.u32 	%r784, [%rd24+20];
	setp.eq.s32 	%p32, %r53, 0;
	@%p32 bra 	$L__BB1_32;
	shf.l.wrap.b32 	%r783, %r784, %r783, %r53;
	ld.local.u32 	%r388, [%rd24+16];
	shf.l.wrap.b32 	%r784, %r388, %r784, %r53;
$L__BB1_32:
	shr.u32 	%r389, %r783, 30;
	shf.l.wrap.b32 	%r390, %r784, %r783, 2;
	shl.b32 	%r391, %r784, 2;
	shr.u32 	%r392, %r390, 31;
	add.s32 	%r393, %r392, %r389;
	neg.s32 	%r394, %r393;
	setp.lt.s32 	%p33, %r50, 0;
	selp.b32 	%r785, %r394, %r393, %p33;
	xor.b32  	%r395, %r390, %r50;
	shr.s32 	%r396, %r390, 31;
	xor.b32  	%r397, %r396, %r390;
	xor.b32  	%r398, %r396, %r391;
	cvt.u64.u32 	%rd124, %r397;
	shl.b64 	%rd125, %rd124, 32;
	cvt.u64.u32 	%rd126, %r398;
	or.b64  	%rd127, %rd125, %rd126;
	cvt.rn.f64.s64 	%fd8, %rd127;
	mul.f64 	%fd9, %fd8, 0d3BF921FB54442D19;
	cvt.rn.f32.f64 	%f275, %fd9;
	neg.f32 	%f276, %f275;
	setp.lt.s32 	%p34, %r395, 0;
	selp.f32 	%f775, %f276, %f275, %p34;
$L__BB1_33:
	add.s32 	%r400, %r785, 1;
	mul.rn.f32 	%f278, %f775, %f775;
	and.b32  	%r401, %r785, 1;
	setp.eq.b32 	%p35, %r401, 1;
	selp.f32 	%f279, %f775, 0f3F800000, %p35;
	fma.rn.f32 	%f280, %f278, %f279, 0f00000000;
	fma.rn.f32 	%f281, %f278, 0f37CBAC00, 0fBAB607ED;
	selp.f32 	%f282, 0fB94D4153, %f281, %p35;
	selp.f32 	%f283, 0f3C0885E4, 0f3D2AAABB, %p35;
	fma.rn.f32 	%f284, %f282, %f278, %f283;
	selp.f32 	%f285, 0fBE2AAAA8, 0fBEFFFFFF, %p35;
	fma.rn.f32 	%f286, %f284, %f278, %f285;
	fma.rn.f32 	%f287, %f286, %f280, %f279;
	and.b32  	%r402, %r400, 2;
	setp.eq.s32 	%p36, %r402, 0;
	mov.f32 	%f288, 0f00000000;
	sub.f32 	%f289, %f288, %f287;
	selp.f32 	%f290, %f287, %f289, %p36;
	mul.f32 	%f30, %f24, %f290;
	mul.f32 	%f291, %f9, %f6;
	mul.f32 	%f31, %f291, 0f3F000000;
	mul.f32 	%f292, %f31, 0f3F22F983;
	cvt.rni.s32.f32 	%r793, %f292;
	cvt.rn.f32.s32 	%f293, %r793;
	fma.rn.f32 	%f294, %f293, 0fBFC90FDA, %f31;
	fma.rn.f32 	%f295, %f293, 0fB3A22168, %f294;
	fma.rn.f32 	%f777, %f293, 0fA7C234C5, %f295;
	abs.f32 	%f33, %f31;
	setp.ltu.f32 	%p37, %f33, 0f47CE4780;
	mov.u32 	%r789, %r793;
	mov.f32 	%f776, %f777;
	@%p37 bra 	$L__BB1_41;
	setp.neu.f32 	%p38, %f33, 0f7F800000;
	@%p38 bra 	$L__BB1_36;
	mov.f32 	%f298, 0f00000000;
	mul.rn.f32 	%f776, %f31, %f298;
	mov.b32 	%r789, 0;
	bra.uni 	$L__BB1_41;
$L__BB1_36:
	mov.b32 	%r63, %f31;
	mov.b64 	%rd277, 0;
	mov.b32 	%r786, 0;
$L__BB1_37:
	.pragma "nounroll";
	mul.wide.u32 	%rd129, %r786, 4;
	add.s64 	%rd131, %rd141, %rd129;
	ld.global.nc.u32 	%r404, [%rd131];
	shl.b32 	%r405, %r63, 8;
	or.b32  	%r406, %r405, -2147483648;
	mad.wide.u32 	%rd132, %r404, %r406, %rd277;
	shr.u64 	%rd277, %rd132, 32;
	add.s64 	%rd133, %rd8, %rd129;
	st.local.u32 	[%rd133], %rd132;
	add.s32 	%r786, %r786, 1;
	setp.ne.s32 	%p39, %r786, 6;
	@%p39 bra 	$L__BB1_37;
	shr.u32 	%r407, %r63, 23;
	st.local.u32 	[%rd8+24], %rd277;
	and.b32  	%r66, %r407, 31;
	and.b32  	%r408, %r407, 224;
	add.s32 	%r409, %r408, -128;
	shr.u32 	%r410, %r409, 5;
	mul.wide.u32 	%rd134, %r410, 4;
	sub.s64 	%rd27, %rd8, %rd134;
	ld.local.u32 	%r787, [%rd27+24];
	ld.local.u32 	%r788, [%rd27+20];
	setp.eq.s32 	%p40, %r66, 0;
	@%p40 bra 	$L__BB1_40;
	shf.l.wrap.b32 	%r787, %r788, %r787, %r66;
	ld.local.u32 	%r411, [%rd27+16];
	shf.l.wrap.b32 	%r788, %r411, %r788, %r66;
$L__BB1_40:
	shr.u32 	%r412, %r787, 30;
	shf.l.wrap.b32 	%r413, %r788, %r787, 2;
	shl.b32 	%r414, %r788, 2;
	shr.u32 	%r415, %r413, 31;
	add.s32 	%r416, %r415, %r412;
	neg.s32 	%r417, %r416;
	setp.lt.s32 	%p41, %r63, 0;
	selp.b32 	%r789, %r417, %r416, %p41;
	xor.b32  	%r418, %r413, %r63;
	shr.s32 	%r419, %r413, 31;
	xor.b32  	%r420, %r419, %r413;
	xor.b32  	%r421, %r419, %r414;
	cvt.u64.u32 	%rd135, %r420;
	shl.b64 	%rd136, %rd135, 32;
	cvt.u64.u32 	%rd137, %r421;
	or.b64  	%rd138, %rd136, %rd137;
	cvt.rn.f64.s64 	%fd10, %rd138;
	mul.f64 	%fd11, %fd10, 0d3BF921FB54442D19;
	cvt.rn.f32.f64 	%f296, %fd11;
	neg.f32 	%f297, %f296;
	setp.lt.s32 	%p42, %r418, 0;
	selp.f32 	%f776, %f297, %f296, %p42;
$L__BB1_41:
	mul.rn.f32 	%f299, %f776, %f776;
	and.b32  	%r423, %r789, 1;
	setp.eq.b32 	%p44, %r423, 1;
	selp.f32 	%f300, 0f3F800000, %f776, %p44;
	fma.rn.f32 	%f301, %f299, %f300, 0f00000000;
	fma.rn.f32 	%f302, %f299, 0f37CBAC00, 0fBAB607ED;
	selp.f32 	%f303, %f302, 0fB94D4153, %p44;
	selp.f32 	%f304, 0f3D2AAABB, 0f3C0885E4, %p44;
	fma.rn.f32 	%f305, %f303, %f299, %f304;
	selp.f32 	%f306, 0fBEFFFFFF, 0fBE2AAAA8, %p44;
	fma.rn.f32 	%f307, %f305, %f299, %f306;
	fma.rn.f32 	%f308, %f307, %f301, %f300;
	and.b32  	%r424, %r789, 2;
	setp.eq.s32 	%p45, %r424, 0;
	mov.f32 	%f309, 0f00000000;
	sub.f32 	%f310, %f309, %f308;
	selp.f32 	%f311, %f308, %f310, %p45;
	mul.f32 	%f37, %f30, %f311;
	@%p37 bra 	$L__BB1_49;
	setp.neu.f32 	%p46, %f33, 0f7F800000;
	@%p46 bra 	$L__BB1_44;
	mov.f32 	%f314, 0f00000000;
	mul.rn.f32 	%f777, %f31, %f314;
	mov.b32 	%r793, 0;
	bra.uni 	$L__BB1_49;
$L__BB1_44:
	mov.b32 	%r75, %f31;
	mov.b64 	%rd278, 0;
	mov.b32 	%r790, 0;
$L__BB1_45:
	.pragma "nounroll";
	mul.wide.u32 	%rd140, %r790, 4;
	add.s64 	%rd142, %rd141, %rd140;
	ld.global.nc.u32 	%r426, [%rd142];
	shl.b32 	%r427, %r75, 8;
	or.b32  	%r428, %r427, -2147483648;
	mad.wide.u32 	%rd143, %r426, %r428, %rd278;
	shr.u64 	%rd278, %rd143, 32;
	add.s64 	%rd144, %rd6, %rd140;
	st.local.u32 	[%rd144], %rd143;
	add.s32 	%r790, %r790, 1;
	setp.ne.s32 	%p47, %r790, 6;
	@%p47 bra 	$L__BB1_45;
	shr.u32 	%r429, %r75, 23;
	st.local.u32 	[%rd6+24], %rd278;
	and.b32  	%r78, %r429, 31;
	and.b32  	%r430, %r429, 224;
	add.s32 	%r431, %r430, -128;
	shr.u32 	%r432, %r431, 5;
	mul.wide.u32 	%rd145, %r432, 4;
	sub.s64 	%rd30, %rd6, %rd145;
	ld.local.u32 	%r791, [%rd30+24];
	ld.local.u32 	%r792, [%rd30+20];
	setp.eq.s32 	%p48, %r78, 0;
	@%p48 bra 	$L__BB1_48;
	shf.l.wrap.b32 	%r791, %r792, %r791, %r78;
	ld.local.u32 	%r433, [%rd30+16];
	shf.l.wrap.b32 	%r792, %r433, %r792, %r78;
$L__BB1_48:
	shr.u32 	%r434, %r791, 30;
	shf.l.wrap.b32 	%r435, %r792, %r791, 2;
	shl.b32 	%r436, %r792, 2;
	shr.u32 	%r437, %r435, 31;
	add.s32 	%r438, %r437, %r434;
	neg.s32 	%r439, %r438;
	setp.lt.s32 	%p49, %r75, 0;
	selp.b32 	%r793, %r439, %r438, %p49;
	xor.b32  	%r440, %r435, %r75;
	shr.s32 	%r441, %r435, 31;
	xor.b32  	%r442, %r441, %r435;
	xor.b32  	%r443, %r441, %r436;
	cvt.u64.u32 	%rd146, %r442;
	shl.b64 	%rd147, %rd146, 32;
	cvt.u64.u32 	%rd148, %r443;
	or.b64  	%rd149, %rd147, %rd148;
	cvt.rn.f64.s64 	%fd12, %rd149;
	mul.f64 	%fd13, %fd12, 0d3BF921FB54442D19;
	cvt.rn.f32.f64 	%f312, %fd13;
	neg.f32 	%f313, %f312;
	setp.lt.s32 	%p50, %r440, 0;
	selp.f32 	%f777, %f313, %f312, %p50;
$L__BB1_49:
	ld.param.f32 	%f768, [_Z14cauchySAKernelPK10StationGPUifffffff12CauchyParamsP17curandStateXORWOWPfS5_i_param_8];
	ld.param.u32 	%r764, [_Z14cauchySAKernelPK10StationGPUifffffff12CauchyParamsP17curandStateXORWOWPfS5_i_param_1];
	mul.rn.f32 	%f315, %f777, %f777;
	and.b32  	%r445, %r793, 1;
	setp.eq.b32 	%p51, %r445, 1;
	selp.f32 	%f316, 0f3F800000, %f777, %p51;
	fma.rn.f32 	%f317, %f315, %f316, 0f00000000;
	fma.rn.f32 	%f318, %f315, 0f37CBAC00, 0fBAB607ED;
	selp.f32 	%f319, %f318, 0fB94D4153, %p51;
	selp.f32 	%f320, 0f3D2AAABB, 0f3C0885E4, %p51;
	fma.rn.f32 	%f321, %f319, %f315, %f320;
	selp.f32 	%f322, 0fBEFFFFFF, 0fBE2AAAA8, %p51;
	fma.rn.f32 	%f323, %f321, %f315, %f322;
	fma.rn.f32 	%f324, %f323, %f317, %f316;
	and.b32  	%r446, %r793, 2;
	setp.eq.s32 	%p52, %r446, 0;
	mov.f32 	%f325, 0f00000000;
	sub.f32 	%f326, %f325, %f324;
	selp.f32 	%f327, %f324, %f326, %p52;
	fma.rn.f32 	%f328, %f37, %f327, %f21;
	sqrt.rn.f32 	%f329, %f328;
	mov.f32 	%f330, 0f3F800000;
	sub.f32 	%f331, %f330, %f328;
	sqrt.rn.f32 	%f332, %f331;
	abs.f32 	%f333, %f332;
	abs.f32 	%f334, %f329;
	setp.gt.f32 	%p53, %f334, %f333;
	selp.f32 	%f335, %f334, %f333, %p53;
	selp.f32 	%f336, %f333, %f334, %p53;
	div.rn.f32 	%f337, %f336, %f335;
	mul.f32 	%f338, %f337, %f337;
	fma.rn.f32 	%f339, %f338, 0f3B33710B, 0fBC807748;
	fma.rn.f32 	%f340, %f339, %f338, 0f3D2CDAB2;
	fma.rn.f32 	%f341, %f340, %f338, 0fBD992D10;
	fma.rn.f32 	%f342, %f341, %f338, 0f3DD9EA6C;
	fma.rn.f32 	%f343, %f342, %f338, 0fBE117CB1;
	fma.rn.f32 	%f344, %f343, %f338, 0f3E4CBCE0;
	fma.rn.f32 	%f345, %f344, %f338, 0fBEAAAA7D;
	mul.f32 	%f346, %f338, %f345;
	fma.rn.f32 	%f347, %f346, %f337, %f337;
	neg.f32 	%f348, %f347;
	fma.rn.f32 	%f349, 0f3F6EE581, 0f3FD774EB, %f348;
	selp.f32 	%f350, %f349, %f347, %p53;
	selp.f32 	%f351, 0f3F6EE581, 0f3FEEE581, %p53;
	selp.f32 	%f352, %f347, %f348, %p53;
	mov.b32 	%r447, %f332;
	fma.rn.f32 	%f353, %f351, 0f3FD774EB, %f352;
	setp.lt.s32 	%p54, %r447, 0;
	selp.f32 	%f354, %f353, %f350, %p54;
	add.f32 	%f355, %f334, %f333;
	setp.eq.f32 	%p55, %f335, 0f00000000;
	selp.f32 	%f356, 0f40490FDB, 0f00000000, %p54;
	setp.eq.f32 	%p56, %f333, %f334;
	selp.f32 	%f357, 0f4016CBE4, 0f3F490FDB, %p54;
	selp.f32 	%f358, %f357, %f354, %p56;
	selp.f32 	%f359, %f356, %f358, %p55;
	abs.f32 	%f360, %f355;
	setp.nan.f32 	%p57, %f360, %f360;
	copysign.f32 	%f361, %f329, %f359;
	selp.f32 	%f362, %f355, %f361, %p57;
	add.f32 	%f363, %f362, %f362;
	mul.f32 	%f365, %f364, %f363;
	mul.f32 	%f366, %f365, %f365;
	fma.rn.f32 	%f367, %f820, %f820, %f366;
	sqrt.rn.f32 	%f368, %f367;
	div.rn.f32 	%f369, %f368, %f768;
	add.f32 	%f370, %f821, %f369;
	ld.global.f32 	%f371, [%rd13+8];
	sub.f32 	%f372, %f371, %f370;
	fma.rn.f32 	%f778, %f372, %f372, %f778;
	add.s32 	%r769, %r769, 1;
	setp.ne.s32 	%p58, %r769, %r764;
	@%p58 bra 	$L__BB1_3;
$L__BB1_50:
	ld.param.u32 	%r765, [_Z14cauchySAKernelPK10StationGPUifffffff12CauchyParamsP17curandStateXORWOWPfS5_i_param_1];
	cvt.rn.f32.s32 	%f373, %r765;
	div.rn.f32 	%f374, %f778, %f373;
	sqrt.rn.f32 	%f822, %f374;
	setp.lt.s32 	%p59, %r269, 1;
	@%p59 bra 	$L__BB1_156;
	ld.const.f32 	%f46, [DEG_TO_RAD];
	neg.f32 	%f47, %f194;
	cvt.rn.f32.s32 	%f375, %r267;
	rcp.rn.f32 	%f48, %f375;
	mul.f32 	%f376, %f48, 0f3F000000;
	cvt.rzi.f32.f32 	%f377, %f376;
	add.f32 	%f378, %f377, %f377;
	sub.f32 	%f379, %f48, %f378;
	abs.f32 	%f49, %f379;
	cvt.rmi.f32.f32 	%f50, %f48;
	mov.b32 	%r794, 0;
	mov.u64 	%rd250, __cudart_i2opi_f;
	mov.f32 	%f779, %f195;
	mov.f32 	%f834, %f192;
	mov.f32 	%f796, %f822;
	mov.f32 	%f797, %f821;
	mov.f32 	%f798, %f820;
	mov.f32 	%f799, %f819;
	mov.f32 	%f800, %f818;
$L__BB1_52:
	setp.lt.s32 	%p60, %r268, 1;
	@%p60 bra 	$L__BB1_140;
	ld.param.f32 	%f766, [_Z14cauchySAKernelPK10StationGPUifffffff12CauchyParamsP17curandStateXORWOWPfS5_i_param_7];
	ld.param.f32 	%f763, [_Z14cauchySAKernelPK10StationGPUifffffff12CauchyParamsP17curandStateXORWOWPfS5_i_param_6];
	ld.param.f32 	%f760, [_Z14cauchySAKernelPK10StationGPUifffffff12CauchyParamsP17curandStateXORWOWPfS5_i_param_5];
	ld.param.f32 	%f757, [_Z14cauchySAKernelPK10StationGPUifffffff12CauchyParamsP17curandStateXORWOWPfS5_i_param_4];
	ld.param.f32 	%f754, [_Z14cauchySAKernelPK10StationGPUifffffff12CauchyParamsP17curandStateXORWOWPfS5_i_param_3];
	ld.param.f32 	%f751, [_Z14cauchySAKernelPK10StationGPUifffffff12CauchyParamsP17curandStateXORWOWPfS5_i_param_2];
	div.rn.f32 	%f380, %f834, %f192;
	sub.f32 	%f381, %f754, %f751;
	mul.f32 	%f382, %f381, %f779;
	mul.f32 	%f63, %f380, %f382;
	sub.f32 	%f383, %f760, %f757;
	mul.f32 	%f384, %f383, %f779;
	mul.f32 	%f64, %f380, %f384;
	sub.f32 	%f385, %f766, %f763;
	mul.f32 	%f386, %f385, %f779;
	mul.f32 	%f65, %f380, %f386;
	mul.f32 	%f387, %f779, 0f41200000;
	mul.f32 	%f66, %f380, %f387;
	mov.b32 	%r801, 0;
$L__BB1_54:
	shr.u32 	%r450, %r803, 2;
	xor.b32  	%r451, %r450, %r803;
	shl.b32 	%r452, %r807, 4;
	shl.b32 	%r453, %r451, 1;
	xor.b32  	%r454, %r452, %r453;
	xor.b32  	%r455, %r454, %r807;
	xor.b32  	%r102, %r455, %r451;
	add.s32 	%r456, %r802, %r102;
	add.s32 	%r457, %r456, 362437;
	cvt.rn.f32.u32 	%f388, %r457;
	fma.rn.f32 	%f389, %f388, 0f2F800000, 0f2F000000;
	add.f32 	%f390, %f389, 0fBF000000;
	ld.const.f32 	%f77, [PI];
	mul.f32 	%f78, %f390, %f77;
	mul.f32 	%f391, %f78, 0f3F22F983;
	cvt.rni.s32.f32 	%r811, %f391;
	cvt.rn.f32.s32 	%f392, %r811;
	fma.rn.f32 	%f393, %f392, 0fBFC90FDA, %f78;
	fma.rn.f32 	%f394, %f392, 0fB3A22168, %f393;
	fma.rn.f32 	%f801, %f392, 0fA7C234C5, %f394;
	abs.f32 	%f80, %f78;
	setp.ltu.f32 	%p61, %f80, 0f47CE4780;
	@%p61 bra 	$L__BB1_62;
	setp.neu.f32 	%p62, %f80, 0f7F800000;
	@%p62 bra 	$L__BB1_57;
	mov.f32 	%f397, 0f00000000;
	mul.rn.f32 	%f801, %f78, %f397;
	mov.b32 	%r811, 0;
	bra.uni 	$L__BB1_62;
$L__BB1_57:
	mov.b32 	%r104, %f78;
	shl.b32 	%r459, %r104, 8;
	or.b32  	%r105, %r459, -2147483648;
	mov.b64 	%rd281, 0;
	mov.b32 	%r808, 0;
	mov.u64 	%rd279, __cudart_i2opi_f;
	mov.u64 	%rd280, %rd11;
$L__BB1_58:
	.pragma "nounroll";
	ld.global.nc.u32 	%r460, [%rd279];
	mad.wide.u32 	%rd152, %r460, %r105, %rd281;
	shr.u64 	%rd281, %rd152, 32;
	st.local.u32 	[%rd280], %rd152;
	add.s32 	%r808, %r808, 1;
	add.s64 	%rd280, %rd280, 4;
	add.s64 	%rd279, %rd279, 4;
	setp.ne.s32 	%p63, %r808, 6;
	@%p63 bra 	$L__BB1_58;
	shr.u32 	%r461, %r104, 23;
	st.local.u32 	[%rd11+24], %rd281;
	and.b32  	%r108, %r461, 31;
	and.b32  	%r462, %r461, 224;
	add.s32 	%r463, %r462, -128;
	shr.u32 	%r464, %r463, 5;
	mul.wide.u32 	%rd153, %r464, 4;
	sub.s64 	%rd37, %rd11, %rd153;
	ld.local.u32 	%r809, [%rd37+24];
	ld.local.u32 	%r810, [%rd37+20];
	setp.eq.s32 	%p64, %r108, 0;
	@%p64 bra 	$L__BB1_61;
	shf.l.wrap.b32 	%r809, %r810, %r809, %r108;
	ld.local.u32 	%r465, [%rd37+16];
	shf.l.wrap.b32 	%r810, %r465, %r810, %r108;
$L__BB1_61:
	shr.u32 	%r466, %r809, 30;
	shf.l.wrap.b32 	%r467, %r810, %r809, 2;
	shl.b32 	%r468, %r810, 2;
	shr.u32 	%r469, %r467, 31;
	add.s32 	%r470, %r469, %r466;
	neg.s32 	%r471, %r470;
	setp.lt.s32 	%p65, %r104, 0;
	selp.b32 	%r811, %r471, %r470, %p65;
	xor.b32  	%r472, %r467, %r104;
	shr.s32 	%r473, %r467, 31;
	xor.b32  	%r474, %r473, %r467;
	xor.b32  	%r475, %r473, %r468;
	cvt.u64.u32 	%rd154, %r474;
	shl.b64 	%rd155, %rd154, 32;
	cvt.u64.u32 	%rd156, %r475;
	or.b64  	%rd157, %rd155, %rd156;
	cvt.rn.f64.s64 	%fd14, %rd157;
	mul.f64 	%fd15, %fd14, 0d3BF921FB54442D19;
	cvt.rn.f32.f64 	%f395, %fd15;
	neg.f32 	%f396, %f395;
	setp.lt.s32 	%p66, %r472, 0;
	selp.f32 	%f801, %f396, %f395, %p66;
$L__BB1_62:
	mul.f32 	%f398, %f801, %f801;
	fma.rn.f32 	%f399, %f398, 0f3C190000, 0f3B560000;
	fma.rn.f32 	%f400, %f399, %f398, 0f3CC70000;
	fma.rn.f32 	%f401, %f400, %f398, 0f3D5B0000;
	fma.rn.f32 	%f402, %f401, %f398, 0f3E089438;
	fma.rn.f32 	%f403, %f402, %f398, 0f3EAAAA88;
	mul.rn.f32 	%f404, %f398, %f801;
	fma.rn.f32 	%f405, %f403, %f404, %f801;
	abs.f32 	%f406, %f801;
	setp.eq.f32 	%p67, %f406, 0f3A00B43C;
	selp.f32 	%f407, %f801, %f405, %p67;
	and.b32  	%r477, %r811, 1;
	setp.eq.b32 	%p68, %r477, 1;
	neg.f32 	%f408, %f407;
	rcp.approx.ftz.f32 	%f409, %f408;
	selp.f32 	%f84, %f409, %f407, %p68;
	shr.u32 	%r478, %r804, 2;
	xor.b32  	%r479, %r478, %r804;
	shl.b32 	%r480, %r102, 4;
	shl.b32 	%r481, %r479, 1;
	xor.b32  	%r482, %r481, %r480;
	xor.b32  	%r483, %r482, %r479;
	xor.b32  	%r117, %r483, %r102;
	add.s32 	%r484, %r802, %r117;
	add.s32 	%r485, %r484, 724874;
	cvt.rn.f32.u32 	%f410, %r485;
	fma.rn.f32 	%f411, %f410, 0f2F800000, 0f2F000000;
	add.f32 	%f412, %f411, 0fBF000000;
	mul.f32 	%f85, %f412, %f77;
	mul.f32 	%f413, %f85, 0f3F22F983;
	cvt.rni.s32.f32 	%r815, %f413;
	cvt.rn.f32.s32 	%f414, %r815;
	fma.rn.f32 	%f415, %f414, 0fBFC90FDA, %f85;
	fma.rn.f32 	%f416, %f414, 0fB3A22168, %f415;
	fma.rn.f32 	%f802, %f414, 0fA7C234C5, %f416;
	abs.f32 	%f87, %f85;
	setp.ltu.f32 	%p69, %f87, 0f47CE4780;
	@%p69 bra 	$L__BB1_70;
	setp.neu.f32 	%p70, %f87, 0f7F800000;
	@%p70 bra 	$L__BB1_65;
	mov.f32 	%f419, 0f00000000;
	mul.rn.f32 	%f802, %f85, %f419;
	mov.b32 	%r815, 0;
	bra.uni 	$L__BB1_70;
$L__BB1_65:
	mov.b32 	%r119, %f85;
	shl.b32 	%r487, %r119, 8;
	or.b32  	%r120, %r487, -2147483648;
	mov.b64 	%rd282, 0;
	mov.b32 	%r812, 0;
$L__BB1_66:
	.pragma "nounroll";
	mul.wide.u32 	%rd159, %r812, 4;
	mov.u64 	%rd160, __cudart_i2opi_f;
	add.s64 	%rd161, %rd160, %rd159;
	ld.global.nc.u32 	%r488, [%rd161];
	mad.wide.u32 	%rd162, %r488, %r120, %rd282;
	shr.u64 	%rd282, %rd162, 32;
	add.s64 	%rd163, %rd10, %rd159;
	st.local.u32 	[%rd163], %rd162;
	add.s32 	%r812, %r812, 1;
	setp.ne.s32 	%p71, %r812, 6;
	@%p71 bra 	$L__BB1_66;
	shr.u32 	%r489, %r119, 23;
	st.local.u32 	[%rd10+24], %rd282;
	and.b32  	%r123, %r489, 31;
	and.b32  	%r490, %r489, 224;
	add.s32 	%r491, %r490, -128;
	shr.u32 	%r492, %r491, 5;
	mul.wide.u32 	%rd164, %r492, 4;
	sub.s64 	%rd40, %rd10, %rd164;
	ld.local.u32 	%r813, [%rd40+24];
	ld.local.u32 	%r814, [%rd40+20];
	setp.eq.s32 	%p72, %r123, 0;
	@%p72 bra 	$L__BB1_69;
	shf.l.wrap.b32 	%r813, %r814, %r813, %r123;
	ld.local.u32 	%r493, [%rd40+16];
	shf.l.wrap.b32 	%r814, %r493, %r814, %r123;
$L__BB1_69:
	shr.u32 	%r494, %r813, 30;
	shf.l.wrap.b32 	%r495, %r814, %r813, 2;
	shl.b32 	%r496, %r814, 2;
	shr.u32 	%r497, %r495, 31;
	add.s32 	%r498, %r497, %r494;
	neg.s32 	%r499, %r498;
	setp.lt.s32 	%p73, %r119, 0;
	selp.b32 	%r815, %r499, %r498, %p73;
	xor.b32  	%r500, %r495, %r119;
	shr.s32 	%r501, %r495, 31;
	xor.b32  	%r502, %r501, %r495;
	xor.b32  	%r503, %r501, %r496;
	cvt.u64.u32 	%rd165, %r502;
	shl.b64 	%rd166, %rd165, 32;
	cvt.u64.u32 	%rd167, %r503;
	or.b64  	%rd168, %rd166, %rd167;
	cvt.rn.f64.s64 	%fd16, %rd168;
	mul.f64 	%fd17, %fd16, 0d3BF921FB54442D19;
	cvt.rn.f32.f64 	%f417, %fd17;
	neg.f32 	%f418, %f417;
	setp.lt.s32 	%p74, %r500, 0;
	selp.f32 	%f802, %f418, %f417, %p74;
$L__BB1_70:
	mul.f32 	%f420, %f802, %f802;
	fma.rn.f32 	%f421, %f420, 0f3C190000, 0f3B560000;
	fma.rn.f32 	%f422, %f421, %f420, 0f3CC70000;
	fma.rn.f32 	%f423, %f422, %f420, 0f3D5B0000;
	fma.rn.f32 	%f424, %f423, %f420, 0f3E089438;
	fma.rn.f32 	%f425, %f424, %f420, 0f3EAAAA88;
	mul.rn.f32 	%f426, %f420, %f802;
	fma.rn.f32 	%f427, %f425, %f426, %f802;
	abs.f32 	%f428, %f802;
	setp.eq.f32 	%p75, %f428, 0f3A00B43C;
	selp.f32 	%f429, %f802, %f427, %p75;
	and.b32  	%r505, %r815, 1;
	setp.eq.b32 	%p76, %r505, 1;
	neg.f32 	%f430, %f429;
	rcp.approx.ftz.f32 	%f431, %f430;
	selp.f32 	%f91, %f431, %f429, %p76;
	shr.u32 	%r506, %r805, 2;
	xor.b32  	%r507, %r506, %r805;
	shl.b32 	%r508, %r117, 4;
	shl.b32 	%r509, %r507, 1;
	xor.b32  	%r510, %r509, %r508;
	xor.b32  	%r511, %r510, %r507;
	xor.b32  	%r132, %r511, %r117;
	add.s32 	%r512, %r802, %r132;
	add.s32 	%r513, %r512, 1087311;
	cvt.rn.f32.u32 	%f432, %r513;
	fma.rn.f32 	%f433, %f432, 0f2F800000, 0f2F000000;
	add.f32 	%f434, %f433, 0fBF000000;
	mul.f32 	%f92, %f434, %f77;
	mul.f32 	%f435, %f92, 0f3F22F983;
	cvt.rni.s32.f32 	%r819, %f435;
	cvt.rn.f32.s32 	%f436, %r819;
	fma.rn.f32 	%f437, %f436, 0fBFC90FDA, %f92;
	fma.rn.f32 	%f438, %f436, 0fB3A22168, %f437;
	fma.rn.f32 	%f803, %f436, 0fA7C234C5, %f438;
	abs.f32 	%f94, %f92;
	setp.ltu.f32 	%p77, %f94, 0f47CE4780;
	@%p77 bra 	$L__BB1_78;
	setp.neu.f32 	%p78, %f94, 0f7F800000;
	@%p78 bra 	$L__BB1_73;
	mov.f32 	%f441, 0f00000000;
	mul.rn.f32 	%f803, %f92, %f441;
	mov.b32 	%r819, 0;
	bra.uni 	$L__BB1_78;
$L__BB1_73:
	mov.b32 	%r134, %f92;
	shl.b32 	%r515, %r134, 8;
	or.b32  	%r135, %r515, -2147483648;
	mov.b64 	%rd283, 0;
	mov.b32 	%r816, 0;
$L__BB1_74:
	.pragma "nounroll";
	mul.wide.u32 	%rd170, %r816, 4;
	mov.u64 	%rd171, __cudart_i2opi_f;
	add.s64 	%rd172, %rd171, %rd170;
	ld.global.nc.u32 	%r516, [%rd172];
	mad.wide.u32 	%rd173, %r516, %r135, %rd283;
	shr.u64 	%rd283, %rd173, 32;
	add.s64 	%rd174, %rd9, %rd170;
	st.local.u32 	[%rd174], %rd173;
	add.s32 	%r816, %r816, 1;
	setp.ne.s32 	%p79, %r816, 6;
	@%p79 bra 	$L__BB1_74;
	shr.u32 	%r517, %r134, 23;
	st.local.u32 	[%rd9+24], %rd283;
	and.b32  	%r138, %r517, 31;
	and.b32  	%r518, %r517, 224;
	add.s32 	%r519, %r518, -128;
	shr.u32 	%r520, %r519, 5;
	mul.wide.u32 	%rd175, %r520, 4;
	sub.s64 	%rd43, %rd9, %rd175;
	ld.local.u32 	%r817, [%rd43+24];
	ld.local.u32 	%r818, [%rd43+20];
	setp.eq.s32 	%p80, %r138, 0;
	@%p80 bra 	$L__BB1_77;
	shf.l.wrap.b32 	%r817, %r818, %r817, %r138;
	ld.local.u32 	%r521, [%rd43+16];
	shf.l.wrap.b32 	%r818, %r521, %r818, %r138;
$L__BB1_77:
	shr.u32 	%r522, %r817, 30;
	shf.l.wrap.b32 	%r523, %r818, %r817, 2;
	shl.b32 	%r524, %r818, 2;
	shr.u32 	%r525, %r523, 31;
	add.s32 	%r526, %r525, %r522;
	neg.s32 	%r527, %r526;
	setp.lt.s32 	%p81, %r134, 0;
	selp.b32 	%r819, %r527, %r526, %p81;
	xor.b32  	%r528, %r523, %r134;
	shr.s32 	%r529, %r523, 31;
	xor.b32  	%r530, %r529, %r523;
	xor.b32  	%r531, %r529, %r524;
	cvt.u64.u32 	%rd176, %r530;
	shl.b64 	%rd177, %rd176, 32;
	cvt.u64.u32 	%rd178, %r531;
	or.b64  	%rd179, %rd177, %rd178;
	cvt.rn.f64.s64 	%fd18, %rd179;
	mul.f64 	%fd19, %fd18, 0d3BF921FB54442D19;
	cvt.rn.f32.f64 	%f439, %fd19;
	neg.f32 	%f440, %f439;
	setp.lt.s32 	%p82, %r528, 0;
	selp.f32 	%f803, %f440, %f439, %p82;
$L__BB1_78:
	mul.f32 	%f442, %f803, %f803;
	fma.rn.f32 	%f443, %f442, 0f3C190000, 0f3B560000;
	fma.rn.f32 	%f444, %f443, %f442, 0f3CC70000;
	fma.rn.f32 	%f445, %f444, %f442, 0f3D5B0000;
	fma.rn.f32 	%f446, %f445, %f442, 0f3E089438;
	fma.rn.f32 	%f447, %f446, %f442, 0f3EAAAA88;
	mul.rn.f32 	%f448, %f442, %f803;
	fma.rn.f32 	%f449, %f447, %f448, %f803;
	abs.f32 	%f450, %f803;
	setp.eq.f32 	%p83, %f450, 0f3A00B43C;
	selp.f32 	%f451, %f803, %f449, %p83;
	and.b32  	%r533, %r819, 1;
	setp.eq.b32 	%p84, %r533, 1;
	neg.f32 	%f452, %f451;
	rcp.approx.ftz.f32 	%f453, %f452;
	selp.f32 	%f98, %f453, %f451, %p84;
	shr.u32 	%r534, %r806, 2;
	xor.b32  	%r535, %r534, %r806;
	shl.b32 	%r536, %r132, 4;
	shl.b32 	%r537, %r535, 1;
	xor.b32  	%r538, %r537, %r536;
	xor.b32  	%r539, %r538, %r535;
	xor.b32  	%r147, %r539, %r132;
	add.s32 	%r540, %r802, %r147;
	add.s32 	%r541, %r540, 1449748;
	cvt.rn.f32.u32 	%f454, %r541;
	fma.rn.f32 	%f455, %f454, 0f2F800000, 0f2F000000;
	add.f32 	%f456, %f455, 0fBF000000;
	mul.f32 	%f99, %f456, %f77;
	mul.f32 	%f457, %f99, 0f3F22F983;
	cvt.rni.s32.f32 	%r823, %f457;
	cvt.rn.f32.s32 	%f458, %r823;
	fma.rn.f32 	%f459, %f458, 0fBFC90FDA, %f99;
	fma.rn.f32 	%f460, %f458, 0fB3A22168, %f459;
	fma.rn.f32 	%f804, %f458, 0fA7C234C5, %f460;
	abs.f32 	%f101, %f99;
	setp.ltu.f32 	%p85, %f101, 0f47CE4780;
	@%p85 bra 	$L__BB1_86;
	setp.neu.f32 	%p86, %f101, 0f7F800000;
	@%p86 bra 	$L__BB1_81;
	mov.f32 	%f463, 0f00000000;
	mul.rn.f32 	%f804, %f99, %f463;
	mov.b32 	%r823, 0;
	bra.uni 	$L__BB1_86;
$L__BB1_81:
	mov.b32 	%r149, %f99;
	mov.b64 	%rd284, 0;
	mov.b32 	%r820, 0;
$L__BB1_82:
	.pragma "nounroll";
	mul.wide.u32 	%rd181, %r820, 4;
	mov.u64 	%rd182, __cudart_i2opi_f;
	add.s64 	%rd183, %rd182, %rd181;
	ld.global.nc.u32 	%r543, [%rd183];
	shl.b32 	%r544, %r149, 8;
	or.b32  	%r545, %r544, -2147483648;
	mad.wide.u32 	%rd184, %r543, %r545, %rd284;
	shr.u64 	%rd284, %rd184, 32;
	add.s64 	%rd185, %rd8, %rd181;
	st.local.u32 	[%rd185], %rd184;
	add.s32 	%r820, %r820, 1;
	setp.ne.s32 	%p87, %r820, 6;
	@%p87 bra 	$L__BB1_82;
	shr.u32 	%r546, %r149, 23;
	st.local.u32 	[%rd8+24], %rd284;
	and.b32  	%r152, %r546, 31;
	and.b32  	%r547, %r546, 224;
	add.s32 	%r548, %r547, -128;
	shr.u32 	%r549, %r548, 5;
	mul.wide.u32 	%rd186, %r549, 4;
	sub.s64 	%rd46, %rd8, %rd186;
	ld.local.u32 	%r821, [%rd46+24];
	ld.local.u32 	%r822, [%rd46+20];
	setp.eq.s32 	%p88, %r152, 0;
	@%p88 bra 	$L__BB1_85;
	shf.l.wrap.b32 	%r821, %r822, %r821, %r152;
	ld.local.u32 	%r550, [%rd46+16];
	shf.l.wrap.b32 	%r822, %r550, %r822, %r152;
$L__BB1_85:
	shr.u32 	%r551, %r821, 30;
	shf.l.wrap.b32 	%r552, %r822, %r821, 2;
	shl.b32 	%r553, %r822, 2;
	shr.u32 	%r554, %r552, 31;
	add.s32 	%r555, %r554, %r551;
	neg.s32 	%r556, %r555;
	setp.lt.s32 	%p89, %r149, 0;
	selp.b32 	%r823, %r556, %r555, %p89;
	xor.b32  	%r557, %r552, %r149;
	shr.s32 	%r558, %r552, 31;
	xor.b32  	%r559, %r558, %r552;
	xor.b32  	%r560, %r558, %r553;
	cvt.u64.u32 	%rd187, %r559;
	shl.b64 	%rd188, %rd187, 32;
	cvt.u64.u32 	%rd189, %r560;
	or.b64  	%rd190, %rd188, %rd189;
	cvt.rn.f64.s64 	%fd20, %rd190;
	mul.f64 	%fd21, %fd20, 0d3BF921FB54442D19;
	cvt.rn.f32.f64 	%f461, %fd21;
	neg.f32 	%f462, %f461;
	setp.lt.s32 	%p90, %r557, 0;
	selp.f32 	%f804, %f462, %f461, %p90;
$L__BB1_86:
	ld.param.f32 	%f767, [_Z14cauchySAKernelPK10StationGPUifffffff12CauchyParamsP17curandStateXORWOWPfS5_i_param_7];
	ld.param.f32 	%f764, [_Z14cauchySAKernelPK10StationGPUifffffff12CauchyParamsP17curandStateXORWOWPfS5_i_param_6];
	ld.param.f32 	%f761, [_Z14cauchySAKernelPK10StationGPUifffffff12CauchyParamsP17curandStateXORWOWPfS5_i_param_5];
	ld.param.f32 	%f758, [_Z14cauchySAKernelPK10StationGPUifffffff12CauchyParamsP17curandStateXORWOWPfS5_i_param_4];
	ld.param.f32 	%f755, [_Z14cauchySAKernelPK10StationGPUifffffff12CauchyParamsP17curandStateXORWOWPfS5_i_param_3];
	ld.param.f32 	%f752, [_Z14cauchySAKernelPK10StationGPUifffffff12CauchyParamsP17curandStateXORWOWPfS5_i_param_2];
	ld.param.u32 	%r766, [_Z14cauchySAKernelPK10StationGPUifffffff12CauchyParamsP17curandStateXORWOWPfS5_i_param_1];
	setp.lt.s32 	%p91, %r766, 1;
	mul.f32 	%f465, %f804, %f804;
	fma.rn.f32 	%f466, %f465, 0f3C190000, 0f3B560000;
	fma.rn.f32 	%f467, %f466, %f465, 0f3CC70000;
	fma.rn.f32 	%f468, %f467, %f465, 0f3D5B0000;
	fma.rn.f32 	%f469, %f468, %f465, 0f3E089438;
	fma.rn.f32 	%f470, %f469, %f465, 0f3EAAAA88;
	mul.rn.f32 	%f471, %f465, %f804;
	fma.rn.f32 	%f472, %f470, %f471, %f804;
	abs.f32 	%f473, %f804;
	setp.eq.f32 	%p92, %f473, 0f3A00B43C;
	selp.f32 	%f474, %f804, %f472, %p92;
	and.b32  	%r562, %r823, 1;
	setp.eq.b32 	%p93, %r562, 1;
	neg.f32 	%f475, %f474;
	rcp.approx.ftz.f32 	%f476, %f475;
	selp.f32 	%f477, %f476, %f474, %p93;
	min.f32 	%f478, %f84, 0f40400000;
	max.f32 	%f479, %f478, 0fC0400000;
	min.f32 	%f480, %f91, 0f40400000;
	max.f32 	%f481, %f480, 0fC0400000;
	min.f32 	%f482, %f98, 0f40400000;
	max.f32 	%f483, %f482, 0fC0400000;
	min.f32 	%f484, %f477, 0f40400000;
	max.f32 	%f485, %f484, 0fC0400000;
	fma.rn.f32 	%f486, %f63, %f479, %f800;
	fma.rn.f32 	%f487, %f64, %f481, %f799;
	fma.rn.f32 	%f488, %f65, %f483, %f798;
	fma.rn.f32 	%f105, %f66, %f485, %f797;
	min.f32 	%f489, %f755, %f486;
	max.f32 	%f106, %f752, %f489;
	min.f32 	%f490, %f761, %f487;
	max.f32 	%f107, %f758, %f490;
	min.f32 	%f491, %f767, %f488;
	max.f32 	%f108, %f764, %f491;
	mov.f32 	%f812, 0f00000000;
	@%p91 bra 	$L__BB1_135;
	mul.f32 	%f493, %f107, %f46;
	mul.f32 	%f494, %f493, 0f3F22F983;
	cvt.rni.s32.f32 	%r564, %f494;
	cvt.rn.f32.s32 	%f495, %r564;
	fma.rn.f32 	%f496, %f495, 0fBFC90FDA, %f493;
	fma.rn.f32 	%f497, %f495, 0fB3A22168, %f496;
	fma.rn.f32 	%f498, %f495, 0fA7C234C5, %f497;
	abs.f32 	%f499, %f493;
	setp.ltu.f32 	%p94, %f499, 0f47CE4780;
	setp.eq.f32 	%p95, %f499, 0f7F800000;
	mov.b32 	%r565, %f493;
	shr.u32 	%r566, %r565, 23;
	and.b32  	%r567, %r566, 224;
	add.s32 	%r568, %r567, -128;
	shr.u32 	%r569, %r568, 5;
	mul.wide.u32 	%rd191, %r569, 4;
	sub.s64 	%rd47, %rd5, %rd191;
	mov.f32 	%f812, 0f00000000;
	mul.rn.f32 	%f500, %f493, %f812;
	or.pred  	%p2, %p94, %p95;
	selp.b32 	%r161, %r564, 0, %p94;
	selp.f32 	%f109, %f498, %f500, %p94;
	mov.b32 	%r824, 0;
$L__BB1_88:
	ld.param.u64 	%rd268, [_Z14cauchySAKernelPK10StationGPUifffffff12CauchyParamsP17curandStateXORWOWPfS5_i_param_0];
	cvta.to.global.u64 	%rd192, %rd268;
	mul.wide.u32 	%rd193, %r824, 12;
	add.s64 	%rd48, %rd192, %rd193;
	ld.global.f32 	%f501, [%rd48];
	ld.global.f32 	%f502, [%rd48+4];
	sub.f32 	%f503, %f501, %f107;
	mul.f32 	%f504, %f503, %f46;
	sub.f32 	%f111, %f502, %f106;
	mul.f32 	%f112, %f501, %f46;
	mul.f32 	%f113, %f504, 0f3F000000;
	mul.f32 	%f505, %f113, 0f3F22F983;
	cvt.rni.s32.f32 	%r832, %f505;
	cvt.rn.f32.s32 	%f506, %r832;
	fma.rn.f32 	%f507, %f506, 0fBFC90FDA, %f113;
	fma.rn.f32 	%f508, %f506, 0fB3A22168, %f507;
	fma.rn.f32 	%f807, %f506, 0fA7C234C5, %f508;
	abs.f32 	%f115, %f113;
	setp.ltu.f32 	%p96, %f115, 0f47CE4780;
	mov.u32 	%r828, %r832;
	mov.f32 	%f806, %f807;
	@%p96 bra 	$L__BB1_96;
	setp.neu.f32 	%p97, %f115, 0f7F800000;
	@%p97 bra 	$L__BB1_91;
	mov.f32 	%f511, 0f00000000;
	mul.rn.f32 	%f806, %f113, %f511;
	mov.b32 	%r828, 0;
	bra.uni 	$L__BB1_96;
$L__BB1_91:
	mov.b32 	%r571, %f113;
	shl.b32 	%r572, %r571, 8;
	or.b32  	%r164, %r572, -2147483648;
	mov.b64 	%rd285, 0;
	mov.b32 	%r825, 0;
$L__BB1_92:
	.pragma "nounroll";
	mul.wide.u32 	%rd195, %r825, 4;
	mov.u64 	%rd196, __cudart_i2opi_f;
	add.s64 	%rd197, %rd196, %rd195;
	ld.global.nc.u32 	%r573, [%rd197];
	mad.wide.u32 	%rd198, %r573, %r164, %rd285;
	shr.u64 	%rd285, %rd198, 32;
	add.s64 	%rd199, %rd7, %rd195;
	st.local.u32 	[%rd199], %rd198;
	add.s32 	%r825, %r825, 1;
	setp.ne.s32 	%p98, %r825, 6;
	@%p98 bra 	$L__BB1_92;
	mov.b32 	%r574, %f113;
	shr.u32 	%r575, %r574, 23;
	st.local.u32 	[%rd7+24], %rd285;
	and.b32  	%r576, %r575, 31;
	and.b32  	%r577, %r575, 224;
	add.s32 	%r578, %r577, -128;
	shr.u32 	%r579, %r578, 5;
	mul.wide.u32 	%rd200, %r579, 4;
	sub.s64 	%rd51, %rd7, %rd200;
	ld.local.u32 	%r826, [%rd51+24];
	ld.local.u32 	%r827, [%rd51+20];
	setp.eq.s32 	%p99, %r576, 0;
	@%p99 bra 	$L__BB1_95;
	mov.b32 	%r580, %f113;
	shr.u32 	%r581, %r580, 23;
	and.b32  	%r582, %r581, 31;
	shf.l.wrap.b32 	%r826, %r827, %r826, %r582;
	ld.local.u32 	%r583, [%rd51+16];
	shf.l.wrap.b32 	%r827, %r583, %r827, %r582;
$L__BB1_95:
	shr.u32 	%r584, %r826, 30;
	shf.l.wrap.b32 	%r585, %r827, %r826, 2;
	shl.b32 	%r586, %r827, 2;
	shr.u32 	%r587, %r585, 31;
	add.s32 	%r588, %r587, %r584;
	neg.s32 	%r589, %r588;
	mov.b32 	%r590, %f113;
	setp.lt.s32 	%p100, %r590, 0;
	selp.b32 	%r828, %r589, %r588, %p100;
	xor.b32  	%r591, %r585, %r590;
	shr.s32 	%r592, %r585, 31;
	xor.b32  	%r593, %r592, %r585;
	xor.b32  	%r594, %r592, %r586;
	cvt.u64.u32 	%rd201, %r593;
	shl.b64 	%rd202, %rd201, 32;
	cvt.u64.u32 	%rd203, %r594;
	or.b64  	%rd204, %rd202, %rd203;
	cvt.rn.f64.s64 	%fd22, %rd204;
	mul.f64 	%fd23, %fd22, 0d3BF921FB54442D19;
	cvt.rn.f32.f64 	%f509, %fd23;
	neg.f32 	%f510, %f509;
	setp.lt.s32 	%p101, %r591, 0;
	selp.f32 	%f806, %f510, %f509, %p101;
$L__BB1_96:
	mul.rn.f32 	%f512, %f806, %f806;
	and.b32  	%r596, %r828, 1;
	setp.eq.b32 	%p103, %r596, 1;
	selp.f32 	%f513, 0f3F800000, %f806, %p103;
	fma.rn.f32 	%f514, %f512, %f513, 0f00000000;
	fma.rn.f32 	%f515, %f512, 0f37CBAC00, 0fBAB607ED;
	selp.f32 	%f516, %f515, 0fB94D4153, %p103;
	selp.f32 	%f517, 0f3D2AAABB, 0f3C0885E4, %p103;
	fma.rn.f32 	%f518, %f516, %f512, %f517;
	selp.f32 	%f519, 0fBEFFFFFF, 0fBE2AAAA8, %p103;
	fma.rn.f32 	%f520, %f518, %f512, %f519;
	fma.rn.f32 	%f521, %f520, %f514, %f513;
	and.b32  	%r597, %r828, 2;
	setp.eq.s32 	%p104, %r597, 0;
	mov.f32 	%f522, 0f00000000;
	sub.f32 	%f523, %f522, %f521;
	selp.f32 	%f119, %f521, %f523, %p104;
	@%p96 bra 	$L__BB1_104;
	setp.neu.f32 	%p105, %f115, 0f7F800000;
	@%p105 bra 	$L__BB1_99;
	mov.f32 	%f526, 0f00000000;
	mul.rn.f32 	%f807, %f113, %f526;
	mov.b32 	%r832, 0;
	bra.uni 	$L__BB1_104;
$L__BB1_99:
	mov.b32 	%r175, %f113;
	shl.b32 	%r599, %r175, 8;
	or.b32  	%r176, %r599, -2147483648;
	mov.b64 	%rd286, 0;
	mov.b32 	%r829, 0;
$L__BB1_100:
	.pragma "nounroll";
	mul.wide.u32 	%rd206, %r829, 4;
	mov.u64 	%rd207, __cudart_i2opi_f;
	add.s64 	%rd208, %rd207, %rd206;
	ld.global.nc.u32 	%r600, [%rd208];
	mad.wide.u32 	%rd209, %r600, %r176, %rd286;
	shr.u64 	%rd286, %rd209, 32;
	add.s64 	%rd210, %rd6, %rd206;
	st.local.u32 	[%rd210], %rd209;
	add.s32 	%r829, %r829, 1;
	setp.ne.s32 	%p106, %r829, 6;
	@%p106 bra 	$L__BB1_100;
	shr.u32 	%r601, %r175, 23;
	st.local.u32 	[%rd6+24], %rd286;
	and.b32  	%r602, %r601, 31;
	and.b32  	%r603, %r601, 224;
	add.s32 	%r604, %r603, -128;
	shr.u32 	%r605, %r604, 5;
	mul.wide.u32 	%rd211, %r605, 4;
	sub.s64 	%rd54, %rd6, %rd211;
	ld.local.u32 	%r830, [%rd54+24];
	ld.local.u32 	%r831, [%rd54+20];
	setp.eq.s32 	%p107, %r602, 0;
	@%p107 bra 	$L__BB1_103;
	shr.u32 	%r606, %r175, 23;
	and.b32  	%r607, %r606, 31;
	shf.l.wrap.b32 	%r830, %r831, %r830, %r607;
	ld.local.u32 	%r608, [%rd54+16];
	shf.l.wrap.b32 	%r831, %r608, %r831, %r607;
$L__BB1_103:
	shr.u32 	%r609, %r830, 30;
	shf.l.wrap.b32 	%r610, %r831, %r830, 2;
	shl.b32 	%r611, %r831, 2;
	shr.u32 	%r612, %r610, 31;
	add.s32 	%r613, %r612, %r609;
	neg.s32 	%r614, %r613;
	setp.lt.s32 	%p108, %r175, 0;
	selp.b32 	%r832, %r614, %r613, %p108;
	xor.b32  	%r615, %r610, %r175;
	shr.s32 	%r616, %r610, 31;
	xor.b32  	%r617, %r616, %r610;
	xor.b32  	%r618, %r616, %r611;
	cvt.u64.u32 	%rd212, %r617;
	shl.b64 	%rd213, %rd212, 32;
	cvt.u64.u32 	%rd214, %r618;
	or.b64  	%rd215, %rd213, %rd214;
	cvt.rn.f64.s64 	%fd24, %rd215;
	mul.f64 	%fd25, %fd24, 0d3BF921FB54442D19;
	cvt.rn.f32.f64 	%f524, %fd25;
	neg.f32 	%f525, %f524;
	setp.lt.s32 	%p109, %r615, 0;
	selp.f32 	%f807, %f525, %f524, %p109;
$L__BB1_104:
	mul.rn.f32 	%f527, %f807, %f807;
	and.b32  	%r620, %r832, 1;
	setp.eq.b32 	%p110, %r620, 1;
	selp.f32 	%f528, 0f3F800000, %f807, %p110;
	fma.rn.f32 	%f529, %f527, %f528, 0f00000000;
	fma.rn.f32 	%f530, %f527, 0f37CBAC00, 0fBAB607ED;
	selp.f32 	%f531, %f530, 0fB94D4153, %p110;
	selp.f32 	%f532, 0f3D2AAABB, 0f3C0885E4, %p110;
	fma.rn.f32 	%f533, %f531, %f527, %f532;
	selp.f32 	%f534, 0fBEFFFFFF, 0fBE2AAAA8, %p110;
	fma.rn.f32 	%f535, %f533, %f527, %f534;
	fma.rn.f32 	%f536, %f535, %f529, %f528;
	and.b32  	%r621, %r832, 2;
	setp.eq.s32 	%p111, %r621, 0;
	mov.f32 	%f537, 0f00000000;
	sub.f32 	%f538, %f537, %f536;
	selp.f32 	%f539, %f536, %f538, %p111;
	mul.f32 	%f123, %f119, %f539;
	mov.u32 	%r836, %r161;
	mov.f32 	%f808, %f109;
	@%p2 bra 	$L__BB1_110;
	mov.b64 	%rd287, 0;
	mov.b32 	%r833, 0;
$L__BB1_106:
	.pragma "nounroll";
	mul.wide.u32 	%rd217, %r833, 4;
	mov.u64 	%rd218, __cudart_i2opi_f;
	add.s64 	%rd219, %rd218, %rd217;
	ld.global.nc.u32 	%r623, [%rd219];
	mul.f32 	%f540, %f107, %f46;
	mov.b32 	%r624, %f540;
	shl.b32 	%r625, %r624, 8;
	or.b32  	%r626, %r625, -2147483648;
	mad.wide.u32 	%rd220, %r623, %r626, %rd287;
	shr.u64 	%rd287, %rd220, 32;
	add.s64 	%rd221, %rd5, %rd217;
	st.local.u32 	[%rd221], %rd220;
	add.s32 	%r833, %r833, 1;
	setp.ne.s32 	%p112, %r833, 6;
	@%p112 bra 	$L__BB1_106;
	mul.f32 	%f541, %f107, %f46;
	mov.b32 	%r627, %f541;
	shr.u32 	%r628, %r627, 23;
	and.b32  	%r629, %r628, 31;
	setp.eq.s32 	%p113, %r629, 0;
	st.local.u32 	[%rd5+24], %rd287;
	ld.local.u32 	%r834, [%rd47+24];
	ld.local.u32 	%r835, [%rd47+20];
	@%p113 bra 	$L__BB1_109;
	mul.f32 	%f542, %f107, %f46;
	mov.b32 	%r630, %f542;
	shr.u32 	%r631, %r630, 23;
	and.b32  	%r632, %r631, 31;
	shf.l.wrap.b32 	%r834, %r835, %r834, %r632;
	ld.local.u32 	%r633, [%rd47+16];
	shf.l.wrap.b32 	%r835, %r633, %r835, %r632;
$L__BB1_109:
	mul.f32 	%f543, %f107, %f46;
	mov.b32 	%r634, %f543;
	setp.lt.s32 	%p114, %r634, 0;
	shr.u32 	%r635, %r834, 30;
	shf.l.wrap.b32 	%r636, %r835, %r834, 2;
	shl.b32 	%r637, %r835, 2;
	shr.u32 	%r638, %r636, 31;
	add.s32 	%r639, %r638, %r635;
	neg.s32 	%r640, %r639;
	selp.b32 	%r836, %r640, %r639, %p114;
	xor.b32  	%r641, %r636, %r634;
	shr.s32 	%r642, %r636, 31;
	xor.b32  	%r643, %r642, %r636;
	xor.b32  	%r644, %r642, %r637;
	cvt.u64.u32 	%rd222, %r643;
	shl.b64 	%rd223, %rd222, 32;
	cvt.u64.u32 	%rd224, %r644;
	or.b64  	%rd225, %rd223, %rd224;
	cvt.rn.f64.s64 	%fd26, %rd225;
	mul.f64 	%fd27, %fd26, 0d3BF921FB54442D19;
	cvt.rn.f32.f64 	%f544, %fd27;
	neg.f32 	%f545, %f544;
	setp.lt.s32 	%p115, %r641, 0;
	selp.f32 	%f808, %f545, %f544, %p115;
$L__BB1_110:
	add.s32 	%r645, %r836, 1;
	mul.rn.f32 	%f546, %f808, %f808;
	and.b32  	%r646, %r836, 1;
	setp.eq.b32 	%p116, %r646, 1;
	selp.f32 	%f547, %f808, 0f3F800000, %p116;
	fma.rn.f32 	%f548, %f546, %f547, 0f00000000;
	fma.rn.f32 	%f549, %f546, 0f37CBAC00, 0fBAB607ED;
	selp.f32 	%f550, 0fB94D4153, %f549, %p116;
	selp.f32 	%f551, 0f3C0885E4, 0f3D2AAABB, %p116;
	fma.rn.f32 	%f552, %f550, %f546, %f551;
	selp.f32 	%f553, 0fBE2AAAA8, 0fBEFFFFFF, %p116;
	fma.rn.f32 	%f554, %f552, %f546, %f553;
	fma.rn.f32 	%f555, %f554, %f548, %f547;
	and.b32  	%r647, %r645, 2;
	setp.eq.s32 	%p117, %r647, 0;
	mov.f32 	%f556, 0f00000000;
	sub.f32 	%f557, %f556, %f555;
	selp.f32 	%f126, %f555, %f557, %p117;
	mul.f32 	%f558, %f112, 0f3F22F983;
	cvt.rni.s32.f32 	%r840, %f558;
	cvt.rn.f32.s32 	%f559, %r840;
	fma.rn.f32 	%f560, %f559, 0fBFC90FDA, %f112;
	fma.rn.f32 	%f561, %f559, 0fB3A22168, %f560;
	fma.rn.f32 	%f809, %f559, 0fA7C234C5, %f561;
	abs.f32 	%f128, %f112;
	setp.ltu.f32 	%p118, %f128, 0f47CE4780;
	@%p118 bra 	$L__BB1_118;
	setp.neu.f32 	%p119, %f128, 0f7F800000;
	@%p119 bra 	$L__BB1_113;
	mov.f32 	%f564, 0f00000000;
	mul.rn.f32 	%f809, %f112, %f564;
	mov.b32 	%r840, 0;
	bra.uni 	$L__BB1_118;
$L__BB1_113:
	mov.b32 	%r198, %f112;
	shl.b32 	%r649, %r198, 8;
	or.b32  	%r199, %r649, -2147483648;
	mov.b64 	%rd288, 0;
	mov.b32 	%r837, 0;
$L__BB1_114:
	.pragma "nounroll";
	mul.wide.u32 	%rd227, %r837, 4;
	mov.u64 	%rd228, __cudart_i2opi_f;
	add.s64 	%rd229, %rd228, %rd227;
	ld.global.nc.u32 	%r650, [%rd229];
	mad.wide.u32 	%rd230, %r650, %r199, %rd288;
	shr.u64 	%rd288, %rd230, 32;
	add.s64 	%rd231, %rd4, %rd227;
	st.local.u32 	[%rd231], %rd230;
	add.s32 	%r837, %r837, 1;
	setp.ne.s32 	%p120, %r837, 6;
	@%p120 bra 	$L__BB1_114;
	shr.u32 	%r651, %r198, 23;
	st.local.u32 	[%rd4+24], %rd288;
	and.b32  	%r652, %r651, 31;
	and.b32  	%r653, %r651, 224;
	add.s32 	%r654, %r653, -128;
	shr.u32 	%r655, %r654, 5;
	mul.wide.u32 	%rd232, %r655, 4;
	sub.s64 	%rd59, %rd4, %rd232;
	ld.local.u32 	%r838, [%rd59+24];
	ld.local.u32 	%r839, [%rd59+20];
	setp.eq.s32 	%p121, %r652, 0;
	@%p121 bra 	$L__BB1_117;
	shr.u32 	%r656, %r198, 23;
	and.b32  	%r657, %r656, 31;
	shf.l.wrap.b32 	%r838, %r839, %r838, %r657;
	ld.local.u32 	%r658, [%rd59+16];
	shf.l.wrap.b32 	%r839, %r658, %r839, %r657;
$L__BB1_117:
	shr.u32 	%r659, %r838, 30;
	shf.l.wrap.b32 	%r660, %r839, %r838, 2;
	shl.b32 	%r661, %r839, 2;
	shr.u32 	%r662, %r660, 31;
	add.s32 	%r663, %r662, %r659;
	neg.s32 	%r664, %r663;
	setp.lt.s32 	%p122, %r198, 0;
	selp.b32 	%r840, %r664, %r663, %p122;
	xor.b32  	%r665, %r660, %r198;
	shr.s32 	%r666, %r660, 31;
	xor.b32  	%r667, %r666, %r660;
	xor.b32  	%r668, %r666, %r661;
	cvt.u64.u32 	%rd233, %r667;
	shl.b64 	%rd234, %rd233, 32;
	cvt.u64.u32 	%rd235, %r668;
	or.b64  	%rd236, %rd234, %rd235;
	cvt.rn.f64.s64 	%fd28, %rd236;
	mul.f64 	%fd29, %fd28, 0d3BF921FB54442D19;
	cvt.rn.f32.f64 	%f562, %fd29;
	neg.f32 	%f563, %f562;
	setp.lt.s32 	%p123, %r665, 0;
	selp.f32 	%f809, %f563, %f562, %p123;
$L__BB1_118:
	add.s32 	%r670, %r840, 1;
	mul.rn.f32 	%f565, %f809, %f809;
	and.b32  	%r671, %r840, 1;
	setp.eq.b32 	%p124, %r671, 1;
	selp.f32 	%f566, %f809, 0f3F800000, %p124;
	fma.rn.f32 	%f567, %f565, %f566, 0f00000000;
	fma.rn.f32 	%f568, %f565, 0f37CBAC00, 0fBAB607ED;
	selp.f32 	%f569, 0fB94D4153, %f568, %p124;
	selp.f32 	%f570, 0f3C0885E4, 0f3D2AAABB, %p124;
	fma.rn.f32 	%f571, %f569, %f565, %f570;
	selp.f32 	%f572, 0fBE2AAAA8, 0fBEFFFFFF, %p124;
	fma.rn.f32 	%f573, %f571, %f565, %f572;
	fma.rn.f32 	%f574, %f573, %f567, %f566;
	and.b32  	%r672, %r670, 2;
	setp.eq.s32 	%p125, %r672, 0;
	mov.f32 	%f575, 0f00000000;
	sub.f32 	%f576, %f575, %f574;
	selp.f32 	%f577, %f574, %f576, %p125;
	mul.f32 	%f132, %f126, %f577;
	mul.f32 	%f578, %f111, %f46;
	mul.f32 	%f133, %f578, 0f3F000000;
	mul.f32 	%f579, %f133, 0f3F22F983;
	cvt.rni.s32.f32 	%r848, %f579;
	cvt.rn.f32.s32 	%f580, %r848;
	fma.rn.f32 	%f581, %f580, 0fBFC90FDA, %f133;
	fma.rn.f32 	%f582, %f580, 0fB3A22168, %f581;
	fma.rn.f32 	%f811, %f580, 0fA7C234C5, %f582;
	abs.f32 	%f135, %f133;
	setp.ltu.f32 	%p126, %f135, 0f47CE4780;
	mov.u32 	%r844, %r848;
	mov.f32 	%f810, %f811;
	@%p126 bra 	$L__BB1_126;
	setp.neu.f32 	%p127, %f135, 0f7F800000;
	@%p127 bra 	$L__BB1_121;
	mov.f32 	%f585, 0f00000000;
	mul.rn.f32 	%f810, %f133, %f585;
	mov.b32 	%r844, 0;
	bra.uni 	$L__BB1_126;
$L__BB1_121:
	mov.b32 	%r674, %f133;
	shl.b32 	%r675, %r674, 8;
	or.b32  	%r211, %r675, -2147483648;
	mov.b64 	%rd289, 0;
	mov.b32 	%r841, 0;
$L__BB1_122:
	.pragma "nounroll";
	mul.wide.u32 	%rd238, %r841, 4;
	mov.u64 	%rd239, __cudart_i2opi_f;
	add.s64 	%rd240, %rd239, %rd238;
	ld.global.nc.u32 	%r676, [%rd240];
	mad.wide.u32 	%rd241, %r676, %r211, %rd289;
	shr.u64 	%rd289, %rd241, 32;
	add.s64 	%rd242, %rd3, %rd238;
	st.local.u32 	[%rd242], %rd241;
	add.s32 	%r841, %r841, 1;
	setp.ne.s32 	%p128, %r841, 6;
	@%p128 bra 	$L__BB1_122;
	mov.b32 	%r677, %f133;
	shr.u32 	%r678, %r677, 23;
	st.local.u32 	[%rd3+24], %rd289;
	and.b32  	%r679, %r678, 31;
	and.b32  	%r680, %r678, 224;
	add.s32 	%r681, %r680, -128;
	shr.u32 	%r682, %r681, 5;
	mul.wide.u32 	%rd243, %r682, 4;
	sub.s64 	%rd62, %rd3, %rd243;
	ld.local.u32 	%r842, [%rd62+24];
	ld.local.u32 	%r843, [%rd62+20];
	setp.eq.s32 	%p129, %r679, 0;
	@%p129 bra 	$L__BB1_125;
	mov.b32 	%r683, %f133;
	shr.u32 	%r684, %r683, 23;
	and.b32  	%r685, %r684, 31;
	shf.l.wrap.b32 	%r842, %r843, %r842, %r685;
	ld.local.u32 	%r686, [%rd62+16];
	shf.l.wrap.b32 	%r843, %r686, %r843, %r685;
$L__BB1_125:
	shr.u32 	%r687, %r842, 30;
	shf.l.wrap.b32 	%r688, %r843, %r842, 2;
	shl.b32 	%r689, %r843, 2;
	shr.u32 	%r690, %r688, 31;
	add.s32 	%r691, %r690, %r687;
	neg.s32 	%r692, %r691;
	mov.b32 	%r693, %f133;
	setp.lt.s32 	%p130, %r693, 0;
	selp.b32 	%r844, %r692, %r691, %p130;
	xor.b32  	%r694, %r688, %r693;
	shr.s32 	%r695, %r688, 31;
	xor.b32  	%r696, %r695, %r688;
	xor.b32  	%r697, %r695, %r689;
	cvt.u64.u32 	%rd244, %r696;
	shl.b64 	%rd245, %rd244, 32;
	cvt.u64.u32 	%rd246, %r697;
	or.b64  	%rd247, %rd245, %rd246;
	cvt.rn.f64.s64 	%fd30, %rd247;
	mul.f64 	%fd31, %fd30, 0d3BF921FB54442D19;
	cvt.rn.f32.f64 	%f583, %fd31;
	neg.f32 	%f584, %f583;
	setp.lt.s32 	%p131, %r694, 0;
	selp.f32 	%f810, %f584, %f583, %p131;
$L__BB1_126:
	mul.rn.f32 	%f586, %f810, %f810;
	and.b32  	%r699, %r844, 1;
	setp.eq.b32 	%p133, %r699, 1;
	selp.f32 	%f587, 0f3F800000, %f810, %p133;
	fma.rn.f32 	%f588, %f586, %f587, 0f00000000;
	fma.rn.f32 	%f589, %f586, 0f37CBAC00, 0fBAB607ED;
	selp.f32 	%f590, %f589, 0fB94D4153, %p133;
	selp.f32 	%f591, 0f3D2AAABB, 0f3C0885E4, %p133;
	fma.rn.f32 	%f592, %f590, %f586, %f591;
	selp.f32 	%f593, 0fBEFFFFFF, 0fBE2AAAA8, %p133;
	fma.rn.f32 	%f594, %f592, %f586, %f593;
	fma.rn.f32 	%f595, %f594, %f588, %f587;
	and.b32  	%r700, %r844, 2;
	setp.eq.s32 	%p134, %r700, 0;
	mov.f32 	%f596, 0f00000000;
	sub.f32 	%f597, %f596, %f595;
	selp.f32 	%f598, %f595, %f597, %p134;
	mul.f32 	%f139, %f132, %f598;
	@%p126 bra 	$L__BB1_134;
	setp.neu.f32 	%p135, %f135, 0f7F800000;
	@%p135 bra 	$L__BB1_129;
	mov.f32 	%f601, 0f00000000;
	mul.rn.f32 	%f811, %f133, %f601;
	mov.b32 	%r848, 0;
	bra.uni 	$L__BB1_134;
$L__BB1_129:
	mov.b32 	%r222, %f133;
	shl.b32 	%r702, %r222, 8;
	or.b32  	%r223, %r702, -2147483648;
	mov.b64 	%rd290, 0;
	mov.b32 	%r845, 0;
$L__BB1_130:
	.pragma "nounroll";
	mul.wide.u32 	%rd249, %r845, 4;
	add.s64 	%rd251, %rd250, %rd249;
	ld.global.nc.u32 	%r703, [%rd251];
	mad.wide.u32 	%rd252, %r703, %r223, %rd290;
	shr.u64 	%rd290, %rd252, 32;
	add.s64 	%rd253, %rd2, %rd249;
	st.local.u32 	[%rd253], %rd252;
	add.s32 	%r845, %r845, 1;
	setp.ne.s32 	%p136, %r845, 6;
	@%p136 bra 	$L__BB1_130;
	shr.u32 	%r704, %r222, 23;
	st.local.u32 	[%rd2+24], %rd290;
	and.b32  	%r705, %r704, 31;
	and.b32  	%r706, %r704, 224;
	add.s32 	%r707, %r706, -128;
	shr.u32 	%r708, %r707, 5;
	mul.wide.u32 	%rd254, %r708, 4;
	sub.s64 	%rd65, %rd2, %rd254;
	ld.local.u32 	%r846, [%rd65+24];
	ld.local.u32 	%r847, [%rd65+20];
	setp.eq.s32 	%p137, %r705, 0;
	@%p137 bra 	$L__BB1_133;
	shr.u32 	%r709, %r222, 23;
	and.b32  	%r710, %r709, 31;
	shf.l.wrap.b32 	%r846, %r847, %r846, %r710;
	ld.local.u32 	%r711, [%rd65+16];
	shf.l.wrap.b32 	%r847, %r711, %r847, %r710;
$L__BB1_133:
	shr.u32 	%r712, %r846, 30;
	shf.l.wrap.b32 	%r713, %r847, %r846, 2;
	shl.b32 	%r714, %r847, 2;
	shr.u32 	%r715, %r713, 31;
	add.s32 	%r716, %r715, %r712;
	neg.s32 	%r717, %r716;
	setp.lt.s32 	%p138, %r222, 0;
	selp.b32 	%r848, %r717, %r716, %p138;
	xor.b32  	%r718, %r713, %r222;
	shr.s32 	%r719, %r713, 31;
	xor.b32  	%r720, %r719, %r713;
	xor.b32  	%r721, %r719, %r714;
	cvt.u64.u32 	%rd255, %r720;
	shl.b64 	%rd256, %rd255, 32;
	cvt.u64.u32 	%rd257, %r721;
	or.b64  	%rd258, %rd256, %rd257;
	cvt.rn.f64.s64 	%fd32, %rd258;
	mul.f64 	%fd33, %fd32, 0d3BF921FB54442D19;
	cvt.rn.f32.f64 	%f599, %fd33;
	neg.f32 	%f600, %f599;
	setp.lt.s32 	%p139, %r718, 0;
	selp.f32 	%f811, %f600, %f599, %p139;
$L__BB1_134:
	ld.param.f32 	%f769, [_Z14cauchySAKernelPK10StationGPUifffffff12CauchyParamsP17curandStateXORWOWPfS5_i_param_8];
	ld.param.u32 	%r767, [_Z14cauchySAKernelPK10StationGPUifffffff12CauchyParamsP17curandStateXORWOWPfS5_i_param_1];
	mul.rn.f32 	%f602, %f811, %f811;
	and.b32  	%r723, %r848, 1;
	setp.eq.b32 	%p140, %r723, 1;
	selp.f32 	%f603, 0f3F800000, %f811, %p140;
	fma.rn.f32 	%f604, %f602, %f603, 0f00000000;
	fma.rn.f32 	%f605, %f602, 0f37CBAC00, 0fBAB607ED;
	selp.f32 	%f606, %f605, 0fB94D4153, %p140;
	selp.f32 	%f607, 0f3D2AAABB, 0f3C0885E4, %p140;
	fma.rn.f32 	%f608, %f606, %f602, %f607;
	selp.f32 	%f609, 0fBEFFFFFF, 0fBE2AAAA8, %p140;
	fma.rn.f32 	%f610, %f608, %f602, %f609;
	fma.rn.f32 	%f611, %f610, %f604, %f603;
	and.b32  	%r724, %r848, 2;
	setp.eq.s32 	%p141, %r724, 0;
	mov.f32 	%f612, 0f00000000;
	sub.f32 	%f613, %f612, %f611;
	selp.f32 	%f614, %f611, %f613, %p141;
	fma.rn.f32 	%f615, %f139, %f614, %f123;
	sqrt.rn.f32 	%f616, %f615;
	mov.f32 	%f617, 0f3F800000;
	sub.f32 	%f618, %f617, %f615;
	sqrt.rn.f32 	%f619, %f618;
	abs.f32 	%f620, %f619;
	abs.f32 	%f621, %f616;
	setp.gt.f32 	%p142, %f621, %f620;
	selp.f32 	%f622, %f621, %f620, %p142;
	selp.f32 	%f623, %f620, %f621, %p142;
	div.rn.f32 	%f624, %f623, %f622;
	mul.f32 	%f625, %f624, %f624;
	fma.rn.f32 	%f626, %f625, 0f3B33710B, 0fBC807748;
	fma.rn.f32 	%f627, %f626, %f625, 0f3D2CDAB2;
	fma.rn.f32 	%f628, %f627, %f625, 0fBD992D10;
	fma.rn.f32 	%f629, %f628, %f625, 0f3DD9EA6C;
	fma.rn.f32 	%f630, %f629, %f625, 0fBE117CB1;
	fma.rn.f32 	%f631, %f630, %f625, 0f3E4CBCE0;
	fma.rn.f32 	%f632, %f631, %f625, 0fBEAAAA7D;
	mul.f32 	%f633, %f625, %f632;
	fma.rn.f32 	%f634, %f633, %f624, %f624;
	neg.f32 	%f635, %f634;
	fma.rn.f32 	%f636, 0f3F6EE581, 0f3FD774EB, %f635;
	selp.f32 	%f637, %f636, %f634, %p142;
	selp.f32 	%f638, 0f3F6EE581, 0f3FEEE581, %p142;
	selp.f32 	%f639, %f634, %f635, %p142;
	mov.b32 	%r725, %f619;
	fma.rn.f32 	%f640, %f638, 0f3FD774EB, %f639;
	setp.lt.s32 	%p143, %r725, 0;
	selp.f32 	%f641, %f640, %f637, %p143;
	add.f32 	%f642, %f621, %f620;
	setp.eq.f32 	%p144, %f622, 0f00000000;
	selp.f32 	%f643, 0f40490FDB, 0f00000000, %p143;
	setp.eq.f32 	%p145, %f620, %f621;
	selp.f32 	%f644, 0f4016CBE4, 0f3F490FDB, %p143;
	selp.f32 	%f645, %f644, %f641, %p145;
	selp.f32 	%f646, %f643, %f645, %p144;
	abs.f32 	%f647, %f642;
	setp.nan.f32 	%p146, %f647, %f647;
	copysign.f32 	%f648, %f616, %f646;
	selp.f32 	%f649, %f642, %f648, %p146;
	add.f32 	%f650, %f649, %f649;
	ld.const.f32 	%f651, [EARTH_RADIUS];
	mul.f32 	%f652, %f651, %f650;
	mul.f32 	%f653, %f652, %f652;
	fma.rn.f32 	%f654, %f108, %f108, %f653;
	sqrt.rn.f32 	%f655, %f654;
	div.rn.f32 	%f656, %f655, %f769;
	add.f32 	%f657, %f105, %f656;
	ld.global.f32 	%f658, [%rd48+8];
	sub.f32 	%f659, %f658, %f657;
	fma.rn.f32 	%f812, %f659, %f659, %f812;
	add.s32 	%r824, %r824, 1;
	setp.ne.s32 	%p147, %r824, %r767;
	@%p147 bra 	$L__BB1_88;
$L__BB1_135:
	ld.param.u32 	%r768, [_Z14cauchySAKernelPK10StationGPUifffffff12CauchyParamsP17curandStateXORWOWPfS5_i_param_1];
	add.s32 	%r849, %r802, 1449748;
	cvt.rn.f32.s32 	%f660, %r768;
	div.rn.f32 	%f661, %f812, %f660;
	sqrt.rn.f32 	%f145, %f661;
	setp.lt.f32 	%p148, %f145, %f796;
	mov.u32 	%r803, %r807;
	mov.u32 	%r804, %r102;
	mov.u32 	%r805, %r117;
	mov.u32 	%r806, %r132;
	mov.u32 	%r854, %r147;
	@%p148 bra 	$L__BB1_137;
	sub.f32 	%f662, %f145, %f796;
	div.rn.f32 	%f663, %f662, %f834;
	fma.rn.f32 	%f664, %f663, %f663, 0f3F800000;
	rcp.rn.f32 	%f665, %f664;
	shr.u32 	%r726, %r807, 2;
	xor.b32  	%r727, %r726, %r807;
	shl.b32 	%r728, %r147, 4;
	shl.b32 	%r729, %r727, 1;
	xor.b32  	%r730, %r729, %r728;
	xor.b32  	%r731, %r730, %r727;
	xor.b32  	%r854, %r731, %r147;
	add.s32 	%r849, %r802, 1812185;
	add.s32 	%r732, %r854, %r849;
	cvt.rn.f32.u32 	%f666, %r732;
	fma.rn.f32 	%f667, %f666, 0f2F800000, 0f2F000000;
	setp.geu.f32 	%p149, %f667, %f665;
	mov.u32 	%r803, %r102;
	mov.u32 	%r804, %r117;
	mov.u32 	%r805, %r132;
	mov.u32 	%r806, %r147;
	mov.u32 	%r802, %r849;
	mov.u32 	%r807, %r854;
	@%p149 bra 	$L__BB1_139;
$L__BB1_137:
	setp.geu.f32 	%p150, %f145, %f822;
	mov.u32 	%r802, %r849;
	mov.u32 	%r807, %r854;
	mov.f32 	%f800, %f106;
	mov.f32 	%f799, %f107;
	mov.f32 	%f798, %f108;
	mov.f32 	%f797, %f105;
	mov.f32 	%f796, %f145;
	@%p150 bra 	$L__BB1_139;
	mov.f32 	%f818, %f106;
	mov.f32 	%f819, %f107;
	mov.f32 	%f820, %f108;
	mov.f32 	%f821, %f105;
	mov.f32 	%f822, %f145;
$L__BB1_139:
	add.s32 	%r801, %r801, 1;
	setp.ne.s32 	%p151, %r801, %r268;
	@%p151 bra 	$L__BB1_54;
$L__BB1_140:
	setp.eq.s32 	%p152, %r270, 2;
	mov.f32 	%f833, 0f3F800000;
	@%p152 bra 	$L__BB1_145;
	setp.eq.s32 	%p153, %r270, 1;
	@%p153 bra 	$L__BB1_144;
	setp.ne.s32 	%p154, %r270, 0;
	@%p154 bra 	$L__BB1_154;
	div.s32 	%r751, %r794, %r268;
	cvt.rn.f32.s32 	%f745, %r751;
	add.f32 	%f746, %f745, 0f3F800000;
	div.rn.f32 	%f834, %f192, %f746;
	bra.uni 	$L__BB1_155;
$L__BB1_144:
	div.s32 	%r750, %r794, %r268;
	cvt.rn.f32.s32 	%f743, %r750;
	fma.rn.f32 	%f744, %f194, %f743, 0f3F800000;
	div.rn.f32 	%f834, %f192, %f744;
	bra.uni 	$L__BB1_155;
$L__BB1_145:
	setp.eq.f32 	%p155, %f48, 0f00000000;
	div.s32 	%r258, %r794, %r268;
	cvt.rn.f32.s32 	%f169, %r258;
	abs.f32 	%f170, %f169;
	setp.lt.f32 	%p156, %f170, 0f00800000;
	mul.f32 	%f669, %f170, 0f4B800000;
	selp.f32 	%f670, %f669, %f170, %p156;
	selp.f32 	%f671, 0fC1C00000, 0f00000000, %p156;
	mov.b32 	%r734, %f670;
	add.s32 	%r735, %r734, -1060439283;
	and.b32  	%r736, %r735, -8388608;
	sub.s32 	%r737, %r734, %r736;
	mov.b32 	%f672, %r737;
	cvt.rn.f32.s32 	%f673, %r736;
	fma.rn.f32 	%f674, %f673, 0f34000000, %f671;
	add.f32 	%f675, %f672, 0fBF800000;
	add.f32 	%f676, %f672, 0f3F800000;
	rcp.approx.ftz.f32 	%f677, %f676;
	add.f32 	%f678, %f675, %f675;
	mul.f32 	%f679, %f678, %f677;
	mul.f32 	%f680, %f679, %f679;
	sub.f32 	%f681, %f675, %f679;
	add.f32 	%f682, %f681, %f681;
	neg.f32 	%f683, %f679;
	fma.rn.f32 	%f684, %f683, %f675, %f682;
	mul.rn.f32 	%f685, %f677, %f684;
	fma.rn.f32 	%f686, %f680, 0f3A2C32E4, 0f3B52E7DB;
	fma.rn.f32 	%f687, %f686, %f680, 0f3C93BB73;
	fma.rn.f32 	%f688, %f687, %f680, 0f3DF6384F;
	mul.rn.f32 	%f689, %f688, %f680;
	fma.rn.f32 	%f690, %f679, 0f3FB8AA3B, %f674;
	sub.f32 	%f691, %f674, %f690;
	fma.rn.f32 	%f692, %f679, 0f3FB8AA3B, %f691;
	fma.rn.f32 	%f693, %f685, 0f3FB8AA3B, %f692;
	fma.rn.f32 	%f694, %f679, 0f32A55E34, %f693;
	mul.f32 	%f695, %f689, 0f40400000;
	fma.rn.f32 	%f696, %f695, %f685, %f694;
	fma.rn.f32 	%f697, %f689, %f679, %f696;
	add.rn.f32 	%f698, %f690, %f697;
	neg.f32 	%f699, %f690;
	add.rn.f32 	%f700, %f698, %f699;
	neg.f32 	%f701, %f700;
	add.rn.f32 	%f702, %f697, %f701;
	mul.rn.f32 	%f703, %f698, %f48;
	neg.f32 	%f704, %f703;
	fma.rn.f32 	%f705, %f698, %f48, %f704;
	fma.rn.f32 	%f706, %f702, %f48, %f705;
	cvt.rni.f32.f32 	%f707, %f703;
	sub.f32 	%f708, %f703, %f707;
	add.f32 	%f709, %f708, %f706;
	fma.rn.f32 	%f710, %f709, 0f391FCB8E, 0f3AAF85ED;
	fma.rn.f32 	%f711, %f710, %f709, 0f3C1D9856;
	fma.rn.f32 	%f712, %f711, %f709, 0f3D6357BB;
	fma.rn.f32 	%f713, %f712, %f709, 0f3E75FDEC;
	fma.rn.f32 	%f714, %f713, %f709, 0f3F317218;
	fma.rn.f32 	%f715, %f714, %f709, 0f3F800000;
	cvt.rzi.s32.f32 	%r738, %f707;
	setp.gt.f32 	%p157, %f707, 0f00000000;
	selp.b32 	%r739, 0, -2097152000, %p157;
	add.s32 	%r740, %r739, 2130706432;
	mov.b32 	%f716, %r740;
	mul.f32 	%f717, %f715, %f716;
	shl.b32 	%r741, %r738, 23;
	sub.s32 	%r742, %r741, %r739;
	mov.b32 	%f718, %r742;
	mul.f32 	%f719, %f717, %f718;
	abs.f32 	%f720, %f703;
	setp.gt.f32 	%p158, %f720, 0f43180000;
	setp.lt.f32 	%p159, %f703, 0f00000000;
	selp.f32 	%f721, 0f00000000, 0f7F800000, %p159;
	selp.f32 	%f171, %f721, %f719, %p158;
	setp.eq.s32 	%p160, %r258, 1;
	or.pred  	%p161, %p155, %p160;
	@%p161 bra 	$L__BB1_153;
	abs.f32 	%f722, %f48;
	setp.num.f32 	%p162, %f722, %f722;
	setp.num.f32 	%p163, %f170, %f170;
	and.pred  	%p164, %p163, %p162;
	@%p164 bra 	$L__BB1_148;
	add.rn.f32 	%f833, %f169, %f48;
	bra.uni 	$L__BB1_153;
$L__BB1_148:
	setp.ne.s32 	%p165, %r258, 0;
	setp.neu.f32 	%p166, %f170, 0f7F800000;
	and.pred  	%p167, %p165, %p166;
	@%p167 bra 	$L__BB1_150;
	setp.lt.f32 	%p174, %f48, 0f00000000;
	setp.neu.f32 	%p175, %f49, 0f3F800000;
	add.f32 	%f729, %f169, %f169;
	mov.b32 	%r743, %f729;
	xor.b32  	%r744, %r743, 2139095040;
	selp.b32 	%r745, %r744, %r743, %p174;
	and.b32  	%r746, %r745, 2147483647;
	selp.b32 	%r747, %r746, %r745, %p175;
	mov.b32 	%f833, %r747;
	bra.uni 	$L__BB1_153;
$L__BB1_150:
	setp.eq.f32 	%p168, %f722, 0f7F800000;
	setp.eq.s32 	%p169, %r258, -1;
	and.pred  	%p170, %p169, %p168;
	@%p170 bra 	$L__BB1_153;
	setp.gt.s32 	%p171, %r258, -1;
	mov.f32 	%f833, %f171;
	@%p171 bra 	$L__BB1_153;
	setp.neu.f32 	%p172, %f48, %f50;
	setp.neu.f32 	%p173, %f49, 0f3F800000;
	neg.f32 	%f727, %f171;
	selp.f32 	%f728, %f171, %f727, %p173;
	selp.f32 	%f833, 0f7FFFFFFF, %f728, %p172;
$L__BB1_153:
	mul.f32 	%f730, %f833, %f47;
	fma.rn.f32 	%f731, %f730, 0f3BBB989D, 0f3F000000;
	cvt.sat.f32.f32 	%f732, %f731;
	mov.f32 	%f733, 0f4B400001;
	mov.f32 	%f734, 0f437C0000;
	fma.rm.f32 	%f735, %f732, %f734, %f733;
	add.f32 	%f736, %f735, 0fCB40007F;
	neg.f32 	%f737, %f736;
	fma.rn.f32 	%f738, %f730, 0f3FB8AA3B, %f737;
	fma.rn.f32 	%f739, %f730, 0f32A57060, %f738;
	mov.b32 	%r748, %f735;
	shl.b32 	%r749, %r748, 23;
	mov.b32 	%f740, %r749;
	ex2.approx.ftz.f32 	%f741, %f739;
	mul.f32 	%f742, %f741, %f740;
	mul.f32 	%f834, %f192, %f742;
	bra.uni 	$L__BB1_155;
$L__BB1_154:
	div.s32 	%r752, %r794, %r268;
	cvt.rn.f32.s32 	%f747, %r752;
	add.f32 	%f748, %f747, 0f3F800000;
	div.rn.f32 	%f834, %f192, %f748;
$L__BB1_155:
	ld.param.u64 	%rd272, [_Z14cauchySAKernelPK10StationGPUifffffff12CauchyParamsP17curandStateXORWOWPfS5_i_param_12];
	div.rn.f32 	%f749, %f834, %f192;
	mul.f32 	%f779, %f195, %f749;
	mov.u32 	%r753, %ctaid.x;
	mov.u32 	%r754, %ntid.x;
	mov.u32 	%r755, %tid.x;
	mad.lo.s32 	%r756, %r753, %r754, %r755;
	mad.lo.s32 	%r757, %r269, %r756, %r794;
	cvta.to.global.u64 	%rd259, %rd272;
	mul.wide.s32 	%rd260, %r757, 4;
	add.s64 	%rd261, %rd259, %rd260;
	st.global.f32 	[%rd261], %f822;
	setp.geu.f32 	%p176, %f834, %f193;
	add.s32 	%r794, %r794, 1;
	setp.lt.s32 	%p177, %r794, %r269;
	and.pred  	%p178, %p176, %p177;
	@%p178 bra 	$L__BB1_52;
$L__BB1_156:
	ld.param.u64 	%rd271, [_Z14cauchySAKernelPK10StationGPUifffffff12CauchyParamsP17curandStateXORWOWPfS5_i_param_11];
	ld.param.u64 	%rd270, [_Z14cauchySAKernelPK10StationGPUifffffff12CauchyParamsP17curandStateXORWOWPfS5_i_param_10];
	mov.u32 	%r758, %ctaid.x;
	mov.u32 	%r759, %ntid.x;
	mov.u32 	%r760, %tid.x;
	mad.lo.s32 	%r761, %r758, %r759, %r760;
	mul.lo.s32 	%r762, %r761, 5;
	cvta.to.global.u64 	%rd262, %rd271;
	mul.wide.s32 	%rd263, %r762, 4;
	add.s64 	%rd264, %rd262, %rd263;
	st.global.f32 	[%rd264], %f818;
	st.global.f32 	[%rd264+4], %f819;
	st.global.f32 	[%rd264+8], %f820;
	st.global.f32 	[%rd264+12], %f821;
	st.global.f32 	[%rd264+16], %f822;
	cvta.to.global.u64 	%rd265, %rd270;
	mul.wide.s32 	%rd266, %r761, 48;
	add.s64 	%rd267, %rd265, %rd266;
	st.global.v2.u32 	[%rd267], {%r802, %r803};
	st.global.v2.u32 	[%rd267+8], {%r804, %r805};
	st.global.v2.u32 	[%rd267+16], {%r806, %r807};
	st.global.v2.u32 	[%rd267+24], {%r3, %r4};
	st.global.f32 	[%rd267+32], %f1;
	st.global.f64 	[%rd267+40], %fd1;
$L__BB1_157:
	ret;

}


// ===== COMPILED SASS (sm_100) =====

	.target	sm_100

	.elftype	@"ET_EXEC"


//--------------------- .note.nv.tkinfo           --------------------------
	.section	.note.nv.tkinfo,"",@"SHT_NOTE"
	.sectionflags	@"SHF_NOTE_NV_TKINFO"
	.tkinfo
        /*0018*/ 	.word	0x00000002
        /*0030*/ 	.string	""
        /*0030*/ 	.string	"ptxas"
        /*0030*/ 	.string	"Cuda compilation tools, release 13.0, V13.0.88"
        /*0030*/ 	.string	"Build cuda_13.0.r13.0/compiler.36424714_0"
        /*0030*/ 	.string	"-arch sm_100 -m 64 "



//--------------------- .note.nv.cuinfo           --------------------------
	.section	.note.nv.cuinfo,"",@"SHT_NOTE"
	.sectionflags	@"SHF_NOTE_NV_CUINFO"
        /*0018*/ 	.short	0x0002
        /*001a*/ 	.short	0x0064
        /*001c*/ 	.short	0x0082
	.zero		2


//--------------------- .nv.info                  --------------------------
	.section	.nv.info,"",@"SHT_CUDA_INFO"
	.align	4


	//----- nvinfo : EIATTR_REGCOUNT
	.align		4
        /*0000*/ 	.byte	0x04, 0x2f
        /*0002*/ 	.short	(.L_14 - .L_13)
	.align		4
.L_13:
        /*0004*/ 	.word	index@(_Z16initRandomStatesP17curandStateXORWOWmi)
        /*0008*/ 	.word	0x0000001f


	//----- nvinfo : EIATTR_FRAME_SIZE
	.align		4
.L_14:
        /*000c*/ 	.byte	0x04, 0x11
        /*000e*/ 	.short	(.L_16 - .L_15)
	.align		4
.L_15:
        /*0010*/ 	.word	index@(_Z16initRandomStatesP17curandStateXORWOWmi)
        /*0014*/ 	.word	0x00000000


	//----- nvinfo : EIATTR_REGCOUNT
	.align		4
.L_16:
        /*0018*/ 	.byte	0x04, 0x2f
        /*001a*/ 	.short	(.L_18 - .L_17)
	.align		4
.L_17:
        /*001c*/ 	.word	index@(_Z14cauchySAKernelPK10StationGPUifffffff12CauchyParamsP17curandStateXORWOWPfS5_i)
        /*0020*/ 	.word	0x00000040


	//----- nvinfo : EIATTR_FRAME_SIZE
	.align		4
.L_18:
        /*0024*/ 	.byte	0x04, 0x11
        /*0026*/ 	.short	(.L_20 - .L_19)
	.align		4
.L_19:
        /*0028*/ 	.word	index@($__internal_2_$__cuda_sm3x_div_rn_noftz_f32_slowpath)
        /*002c*/ 	.word	0x00000020


	//----- nvinfo : EIATTR_FRAME_SIZE
	.align		4
.L_20:
        /*0030*/ 	.byte	0x04, 0x11
        /*0032*/ 	.short	(.L_22 - .L_21)
	.align		4
.L_21:
        /*0034*/ 	.word	index@($__internal_1_$__cuda_sm20_sqrt_rn_f32_slowpath)
        /*0038*/ 	.word	0x00000020


	//----- nvinfo : EIATTR_FRAME_SIZE
	.align		4
.L_22:
        /*003c*/ 	.byte	0x04, 0x11
        /*003e*/ 	.short	(.L_24 - .L_23)
	.align		4
.L_23:
        /*0040*/ 	.word	index@($__internal_0_$__cuda_sm20_rcp_rn_f32_slowpath)
        /*0044*/ 	.word	0x00000020


	//----- nvinfo : EIATTR_FRAME_SIZE
	.align		4
.L_24:
        /*0048*/ 	.byte	0x04, 0x11
        /*004a*/ 	.short	(.L_26 - .L_25)
	.align		4
.L_25:
        /*004c*/ 	.word	index@(_Z14cauchySAKernelPK10StationGPUifffffff12CauchyParamsP17curandStateXORWOWPfS5_i)
        /*0050*/ 	.word	0x00000020


	//----- nvinfo : EIATTR_MIN_STACK_SIZE
	.align		4
.L_26:
        /*0054*/ 	.byte	0x04, 0x12
        /*0056*/ 	.short	(.L_28 - .L_27)
	.align		4
.L_27:
        /*0058*/ 	.word	index@(_Z14cauchySAKernelPK10StationGPUifffffff12CauchyParamsP17curandStateXORWOWPfS5_i)
        /*005c*/ 	.word	0x00000020


	//----- nvinfo : EIATTR_MIN_STACK_SIZE
	.align		4
.L_28:
        /*0060*/ 	.byte	0x04, 0x12
        /*0062*/ 	.short	(.L_30 - .L_29)
	.align		4
.L_29:
        /*0064*/ 	.word	index@(_Z16initRandomStatesP17curandStateXORWOWmi)
        /*0068*/ 	.word	0x00000000
.L_30:


//--------------------- .nv.compat                --------------------------
	.section	.nv.compat,"",@"SHT_CUDA_COMPAT_INFO"
	.align	4
        /*0000*/ 	.byte	0x02, 0x09, 0x00, 0x00, 0x02, 0x02, 0x01, 0x00, 0x02, 0x05, 0x05, 0x00, 0x03, 0x07, 0x01, 0x01
        /*0010*/ 	.byte	0x02, 0x03, 0x00, 0x00, 0x02, 0x06, 0x01, 0x00, 0x04, 0x0b, 0x08, 0x00, 0x01, 0x00, 0x00, 0x00
        /*0020*/ 	.byte	0x00, 0x00, 0x00, 0x00


//--------------------- .nv.info._Z14cauchySAKernelPK10StationGPUifffffff12CauchyParamsP17curandStateXORWOWPfS5_i --------------------------
	.section	.nv.info._Z14cauchySAKernelPK10StationGPUifffffff12CauchyParamsP17curandStateXORWOWPfS5_i,"",@"SHT_CUDA_INFO"
	.sectionflags	@""
	.align	4


	//----- nvinfo : EIATTR_CUDA_API_VERSION
	.align		4
        /*0000*/ 	.byte	0x04, 0x37
        /*0002*/ 	.short	(.L_32 - .L_31)
.L_31:
        /*0004*/ 	.word	0x00000082


	//----- nvinfo : EIATTR_KPARAM_INFO
	.align		4
.L_32:
        /*0008*/ 	.byte	0x04, 0x17
        /*000a*/ 	.short	(.L_34 - .L_33)
.L_33:
        /*000c*/ 	.word	0x00000000
        /*0010*/ 	.short	0x000d
        /*0012*/ 	.short	0x0060
        /*0014*/ 	.byte	0x00, 0xf0, 0x11, 0x00


	//----- nvinfo : EIATTR_KPARAM_INFO
	.align		4
.L_34:
        /*0018*/ 	.byte	0x04, 0x17
        /*001a*/ 	.short	(.L_36 - .L_35)
.L_35:
        /*001c*/ 	.word	0x00000000
        /*0020*/ 	.short	0x000c
        /*0022*/ 	.short	0x0058
        /*0024*/ 	.byte	0x00, 0xf5, 0x21, 0x00


	//----- nvinfo : EIATTR_KPARAM_INFO
	.align		4
.L_36:
        /*0028*/ 	.byte	0x04, 0x17
        /*002a*/ 	.short	(.L_38 - .L_37)
.L_37:
        /*002c*/ 	.word	0x00000000
        /*0030*/ 	.short	0x000b
        /*0032*/ 	.short	0x0050
        /*0034*/ 	.byte	0x00, 0xf5, 0x21, 0x00


	//----- nvinfo : EIATTR_KPARAM_INFO
	.align		4
.L_38:
        /*0038*/ 	.byte	0x04, 0x17
        /*003a*/ 	.short	(.L_40 - .L_39)
.L_39:
        /*003c*/ 	.word	0x00000000
        /*0040*/ 	.short	0x000a
        /*0042*/ 	.short	0x0048
        /*0044*/ 	.byte	0x00, 0xf5, 0x21, 0x00


	//----- nvinfo : EIATTR_KPARAM_INFO
	.align		4
.L_40:
        /*0048*/ 	.byte	0x04, 0x17
        /*004a*/ 	.short	(.L_42 - .L_41)
.L_41:
        /*004c*/ 	.word	0x00000000
        /*0050*/ 	.short	0x0009
        /*0052*/ 	.short	0x0028
        /*0054*/ 	.byte	0x00, 0xf0, 0x81, 0x00


	//----- nvinfo : EIATTR_KPARAM_INFO
	.align		4
.L_42:
        /*0058*/ 	.byte	0x04, 0x17
        /*005a*/ 	.short	(.L_44 - .L_43)
.L_43:
        /*005c*/ 	.word	0x00000000
        /*0060*/ 	.short	0x0008
        /*0062*/ 	.short	0x0024
        /*0064*/ 	.byte	0x00, 0xf0, 0x11, 0x00


	//----- nvinfo : EIATTR_KPARAM_INFO
	.align		4
.L_44:
        /*0068*/ 	.byte	0x04, 0x17
        /*006a*/ 	.short	(.L_46 - .L_45)
.L_45:
        /*006c*/ 	.word	0x00000000
        /*0070*/ 	.short	0x0007
        /*0072*/ 	.short	0x0020
        /*0074*/ 	.byte	0x00, 0xf0, 0x11, 0x00


	//----- nvinfo : EIATTR_KPARAM_INFO
	.align		4
.L_46:
        /*0078*/ 	.byte	0x04, 0x17
        /*007a*/ 	.short	(.L_48 - .L_47)
.L_47:
        /*007c*/ 	.word	0x00000000
        /*0080*/ 	.short	0x0006
        /*0082*/ 	.short	0x001c
        /*0084*/ 	.byte	0x00, 0xf0, 0x11, 0x00


	//----- nvinfo : EIATTR_KPARAM_INFO
	.align		4
.L_48:
        /*0088*/ 	.byte	0x04, 0x17
        /*008a*/ 	.short	(.L_50 - .L_49)
.L_49:
        /*008c*/ 	.word	0x00000000
        /*0090*/ 	.short	0x0005
        /*0092*/ 	.short	0x0018
        /*0094*/ 	.byte	0x00, 0xf0, 0x11, 0x00


	//----- nvinfo : EIATTR_KPARAM_INFO
	.align		4
.L_50:
        /*0098*/ 	.byte	0x04, 0x17
        /*009a*/ 	.short	(.L_52 - .L_51)
.L_51:
        /*009c*/ 	.word	0x00000000
        /*00a0*/ 	.short	0x0004
        /*00a2*/ 	.short	0x0014
        /*00a4*/ 	.byte	0x00, 0xf0, 0x11, 0x00


	//----- nvinfo : EIATTR_KPARAM_INFO
	.align		4
.L_52:
        /*00a8*/ 	.byte	0x04, 0x17
        /*00aa*/ 	.short	(.L_54 - .L_53)
.L_53:
        /*00ac*/ 	.word	0x00000000
        /*00b0*/ 	.short	0x0003
        /*00b2*/ 	.short	0x0010
        /*00b4*/ 	.byte	0x00, 0xf0, 0x11, 0x00


	//----- nvinfo : EIATTR_KPARAM_INFO
	.align		4
.L_54:
        /*00b8*/ 	.byte	0x04, 0x17
        /*00ba*/ 	.short	(.L_56 - .L_55)
.L_55:
        /*00bc*/ 	.word	0x00000000
        /*00c0*/ 	.short	0x0002
        /*00c2*/ 	.short	0x000c
        /*00c4*/ 	.byte	0x00, 0xf0, 0x11, 0x00


	//----- nvinfo : EIATTR_KPARAM_INFO
	.align		4
.L_56:
        /*00c8*/ 	.byte	0x04, 0x17
        /*00ca*/ 	.short	(.L_58 - .L_57)
.L_57:
        /*00cc*/ 	.word	0x00000000
        /*00d0*/ 	.short	0x0001
        /*00d2*/ 	.short	0x0008
        /*00d4*/ 	.byte	0x00, 0xf0, 0x11, 0x00


	//----- nvinfo : EIATTR_KPARAM_INFO
	.align		4
.L_58:
        /*00d8*/ 	.byte	0x04, 0x17
        /*00da*/ 	.short	(.L_60 - .L_59)
.L_59:
        /*00dc*/ 	.word	0x00000000
        /*00e0*/ 	.short	0x0000
        /*00e2*/ 	.short	0x0000
        /*00e4*/ 	.byte	0x00, 0xf5, 0x21, 0x00


	//----- nvinfo : EIATTR_SPARSE_MMA_MASK
	.align		4
.L_60:
        /*00e8*/ 	.byte	0x03, 0x50
        /*00ea*/ 	.short	0x0000


	//----- nvinfo : EIATTR_MAXREG_COUNT
	.align		4
        /*00ec*/ 	.byte	0x03, 0x1b
        /*00ee*/ 	.short	0x00ff


	//----- nvinfo : EIATTR_MERCURY_ISA_VERSION
	.align		4
        /*00f0*/ 	.byte	0x03, 0x5f
        /*00f2*/ 	.short	0x0101


	//----- nvinfo : EIATTR_VRC_CTA_INIT_COUNT
	.align		4
        /*00f4*/ 	.byte	0x02, 0x4a
	.zero		1
	.zero		1


	//----- nvinfo : EIATTR_EXIT_INSTR_OFFSETS
	.align		4
        /*00f8*/ 	.byte	0x04, 0x1c
        /*00fa*/ 	.short	(.L_62 - .L_61)


	//   ....[0]....
.L_61:
        /*00fc*/ 	.word	0x00000080


	//   ....[1]....
        /*0100*/ 	.word	0x00008510


	//----- nvinfo : EIATTR_CRS_STACK_SIZE
	.align		4
.L_62:
        /*0104*/ 	.byte	0x04, 0x1e
        /*0106*/ 	.short	(.L_64 - .L_63)
.L_63:
        /*0108*/ 	.word	0x00000000


	//----- nvinfo : EIATTR_CBANK_PARAM_SIZE
	.align		4
.L_64:
        /*010c*/ 	.byte	0x03, 0x19
        /*010e*/ 	.short	0x0064


	//----- nvinfo : EIATTR_PARAM_CBANK
	.align		4
        /*0110*/ 	.byte	0x04, 0x0a
        /*0112*/ 	.short	(.L_66 - .L_65)
	.align		4
.L_65:
        /*0114*/ 	.word	index@(.nv.constant0._Z14cauchySAKernelPK10StationGPUifffffff12CauchyParamsP17curandStateXORWOWPfS5_i)
        /*0118*/ 	.short	0x0380
        /*011a*/ 	.short	0x0064


	//----- nvinfo : EIATTR_SW_WAR
	.align		4
.L_66:
        /*011c*/ 	.byte	0x04, 0x36
        /*011e*/ 	.short	(.L_68 - .L_67)
.L_67:
        /*0120*/ 	.word	0x00000008
.L_68:


//--------------------- .nv.info._Z16initRandomStatesP17curandStateXORWOWmi --------------------------
	.section	.nv.info._Z16initRandomStatesP17curandStateXORWOWmi,"",@"SHT_CUDA_INFO"
	.sectionflags	@""
	.align	4


	//----- nvinfo : EIATTR_CUDA_API_VERSION
	.align		4
        /*0000*/ 	.byte	0x04, 0x37
        /*0002*/ 	.short	(.L_70 - .L_69)
.L_69:
        /*0004*/ 	.word	0x00000082


	//----- nvinfo : EIATTR_KPARAM_INFO
	.align		4
.L_70:
        /*0008*/ 	.byte	0x04, 0x17
        /*000a*/ 	.short	(.L_72 - .L_71)
.L_71:
        /*000c*/ 	.word	0x00000000
        /*0010*/ 	.short	0x0002
        /*0012*/ 	.short	0x0010
        /*0014*/ 	.byte	0x00, 0xf0, 0x11, 0x00


	//----- nvinfo : EIATTR_KPARAM_INFO
	.align		4
.L_72:
        /*0018*/ 	.byte	0x04, 0x17
        /*001a*/ 	.short	(.L_74 - .L_73)
.L_73:
        /*001c*/ 	.word	0x00000000
        /*0020*/ 	.short	0x0001
        /*0022*/ 	.short	0x0008
        /*0024*/ 	.byte	0x00, 0xf0, 0x21, 0x00


	//----- nvinfo : EIATTR_KPARAM_INFO
	.align		4
.L_74:
        /*0028*/ 	.byte	0x04, 0x17
        /*002a*/ 	.short	(.L_76 - .L_75)
.L_75:
        /*002c*/ 	.word	0x00000000
        /*0030*/ 	.short	0x0000
        /*0032*/ 	.short	0x0000
        /*0034*/ 	.byte	0x00, 0xf5, 0x21, 0x00


	//----- nvinfo : EIATTR_SPARSE_MMA_MASK
	.align		4
.L_76:
        /*0038*/ 	.byte	0x03, 0x50
        /*003a*/ 	.short	0x0000


	//----- nvinfo : EIATTR_MAXREG_COUNT
	.align		4
        /*003c*/ 	.byte	0x03, 0x1b
        /*003e*/ 	.short	0x00ff


	//----- nvinfo : EIATTR_MERCURY_ISA_VERSION
	.align		4
        /*0040*/ 	.byte	0x03, 0x5f
        /*0042*/ 	.short	0x0101


	//----- nvinfo : EIATTR_VRC_CTA_INIT_COUNT
	.align		4
        /*0044*/ 	.byte	0x02, 0x4a
	.zero		1
	.zero		1


	//----- nvinfo : EIATTR_EXIT_INSTR_OFFSETS
	.align		4
        /*0048*/ 	.byte	0x04, 0x1c
        /*004a*/ 	.short	(.L_78 - .L_77)


	//   ....[0]....
.L_77:
        /*004c*/ 	.word	0x00000070


	//   ....[1]....
        /*0050*/ 	.word	0x00000f00


	//----- nvinfo : EIATTR_CRS_STACK_SIZE
	.align		4
.L_78:
        /*0054*/ 	.byte	0x04, 0x1e
        /*0056*/ 	.short	(.L_80 - .L_79)
.L_79:
        /*0058*/ 	.word	0x00000000


	//----- nvinfo : EIATTR_CBANK_PARAM_SIZE
	.align		4
.L_80:
        /*005c*/ 	.byte	0x03, 0x19
        /*005e*/ 	.short	0x0014


	//----- nvinfo : EIATTR_PARAM_CBANK
	.align		4
        /*0060*/ 	.byte	0x04, 0x0a
        /*0062*/ 	.short	(.L_82 - .L_81)
	.align		4
.L_81:
        /*0064*/ 	.word	index@(.nv.constant0._Z16initRandomStatesP17curandStateXORWOWmi)
        /*0068*/ 	.short	0x0380
        /*006a*/ 	.short	0x0014


	//----- nvinfo : EIATTR_SW_WAR
	.align		4
.L_82:
        /*006c*/ 	.byte	0x04, 0x36
        /*006e*/ 	.short	(.L_84 - .L_83)
.L_83:
        /*0070*/ 	.word	0x00000008
.L_84:


//--------------------- .nv.callgraph             --------------------------
	.section	.nv.callgraph,"",@"SHT_CUDA_CALLGRAPH"
	.align	4
	.sectionentsize	8
	.align		4
        /*0000*/ 	.word	0x00000000
	.align		4
        /*0004*/ 	.word	0xffffffff
	.align		4
        /*0008*/ 	.word	0x00000000
	.align		4
        /*000c*/ 	.word	0xfffffffe
	.align		4
        /*0010*/ 	.word	0x00000000
	.align		4
        /*0014*/ 	.word	0xfffffffd
	.align		4
        /*0018*/ 	.word	0x00000000
	.align		4
        /*001c*/ 	.word	0xfffffffc


//--------------------- .nv.constant4             --------------------------
	.section	.nv.constant4,"a",@progbits
	.align	8
	.align		8
.nv.constant4:
        /*0000*/ 	.dword	precalc_xorwow_matrix
	.align		8
        /*0008*/ 	.dword	precalc_xorwow_offset_matrix
	.align		8
        /*0010*/ 	.dword	mrg32k3aM1
	.align		8
        /*0018*/ 	.dword	mrg32k3aM2
	.align		8
        /*0020*/ 	.dword	mrg32k3aM1SubSeq
	.align		8
        /*0028*/ 	.dword	mrg32k3aM2SubSeq
	.align		8
        /*0030*/ 	.dword	mrg32k3aM1Seq
	.align		8
        /*0038*/ 	.dword	mrg32k3aM2Seq
	.align		8
        /*0040*/ 	.dword	__cudart_i2opi_f


//--------------------- .nv.constant3             --------------------------
	.section	.nv.constant3,"a",@progbits
	.align	8
.nv.constant3:
	.type		__cr_lgamma_table,@object
	.size		__cr_lgamma_table,(DEG_TO_RAD - __cr_lgamma_table)
__cr_lgamma_table:
        /*0000*/ 	.byte	0x00, 0x00, 0x00, 0x00, 0x00, 0x00, 0x00, 0x00, 0x00, 0x00, 0x00, 0x00, 0x00, 0x00, 0x00, 0x00
        /*0010*/ 	.byte	0xef, 0x39, 0xfa, 0xfe, 0x42, 0x2e, 0xe6, 0x3f, 0x02, 0x20, 0x2a, 0xfa, 0x0b, 0xab, 0xfc, 0x3f
        /*0020*/ 	.byte	0xf9, 0x2c, 0x92, 0x7c, 0xa7, 0x6c, 0x09, 0x40, 0xc9, 0x79, 0x44, 0x3c, 0x64, 0x26, 0x13, 0x40
        /*0030*/ 	.byte	0xca, 0x01, 0xcf, 0x3a, 0x27, 0x51, 0x1a, 0x40, 0x30, 0xcc, 0x2d, 0xf3, 0xe1, 0x0c, 0x21, 0x40
        /*0040*/ 	.byte	0x0d, 0xb7, 0xfc, 0x82, 0x8e, 0x35, 0x25, 0x40
	.type		DEG_TO_RAD,@object
	.size		DEG_TO_RAD,(EARTH_RADIUS - DEG_TO_RAD)
DEG_TO_RAD:
        /*0048*/ 	.byte	0x35, 0xfa, 0x8e, 0x3c
	.type		EARTH_RADIUS,@object
	.size		EARTH_RADIUS,(PI - EARTH_RADIUS)
EARTH_RADIUS:
        /*004c*/ 	.byte	0x00, 0x18, 0xc7, 0x45
	.type		PI,@object
	.size		PI,(.L_11 - PI)
PI:
        /*0050*/ 	.byte	0xdb, 0x0f, 0x49, 0x40
.L_11:


//--------------------- .text._Z14cauchySAKernelPK10StationGPUifffffff12CauchyParamsP17curandStateXORWOWPfS5_i --------------------------
	.section	.text._Z14cauchySAKernelPK10StationGPUifffffff12CauchyParamsP17curandStateXORWOWPfS5_i,"ax",@progbits
	.align	128
        .global         _Z14cauchySAKernelPK10StationGPUifffffff12CauchyParamsP17curandStateXORWOWPfS5_i
        .type           _Z14cauchySAKernelPK10StationGPUifffffff12CauchyParamsP17curandStateXORWOWPfS5_i,@function
        .size           _Z14cauchySAKernelPK10StationGPUifffffff12CauchyParamsP17curandStateXORWOWPfS5_i,(.L_x_144 - _Z14cauchySAKernelPK10StationGPUifffffff12CauchyParamsP17curandStateXORWOWPfS5_i)
        .other          _Z14cauchySAKernelPK10StationGPUifffffff12CauchyParamsP17curandStateXORWOWPfS5_i,@"STO_CUDA_ENTRY STV_DEFAULT"
_Z14cauchySAKernelPK10StationGPUifffffff12CauchyParamsP17curandStateXORWOWPfS5_i:
.text._Z14cauchySAKernelPK10StationGPUifffffff12CauchyParamsP17curandStateXORWOWPfS5_i:
[----:B------:R-:W0:Y:S01]  /*0000*/  LDC R1, c[0x0][0x37c] ;  /* 0x0000df00ff017b82 */ /* 0x000e220000000800 */
[----:B------:R-:W1:Y:S07]  /*0010*/  S2R R0, SR_TID.X ;  /* 0x0000000000007919 */ /* 0x000e6e0000002100 */
[----:B------:R-:W1:Y:S01]  /*0020*/  S2UR UR4, SR_CTAID.X ;  /* 0x00000000000479c3 */ /* 0x000e620000002500 */
[----:B------:R-:W2:Y:S01]  /*0030*/  LDCU UR5, c[0x0][0x3e0] ;  /* 0x00007c00ff0577ac */ /* 0x000ea20008000800 */
[----:B0-----:R-:W-:-:S06]  /*0040*/  VIADD R1, R1, 0xffffffe0 ;  /* 0xffffffe001017836 */ /* 0x001fcc0000000000 */
[----:B------:R-:W1:Y:S02]  /*0050*/  LDC R3, c[0x0][0x360] ;  /* 0x0000d800ff037b82 */ /* 0x000e640000000800 */
[----:B-1----:R-:W-:-:S05]  /*0060*/  IMAD R3, R3, UR4, R0 ;  /* 0x0000000403037c24 */ /* 0x002fca000f8e0200 */
[----:B--2---:R-:W-:-:S13]  /*0070*/  ISETP.GE.AND P0, PT, R3, UR5, PT ;  /* 0x0000000503007c0c */ /* 0x004fda000bf06270 */
[----:B------:R-:W-:Y:S05]  /*0080*/  @P0 EXIT ;  /* 0x000000000000094d */ /* 0x000fea0003800000 */
[----:B------:R-:W0:Y:S01]  /*0090*/  LDC.64 R6, c[0x0][0x3c8] ;  /* 0x0000f200ff067b82 */ /* 0x000e220000000a00 */
[----:B------:R-:W1:Y:S01]  /*00a0*/  LDCU.64 UR6, c[0x0][0x358] ;  /* 0x00006b00ff0677ac */ /* 0x000e620008000a00 */
[----:B------:R-:W2:Y:S01]  /*00b0*/  LDCU.64 UR8, c[0x0][0x388] ;  /* 0x00007100ff0877ac */ /* 0x000ea20008000a00 */
[----:B------:R-:W3:Y:S01]  /*00c0*/  LDCU UR4, c[0x0][0x3a0] ;  /* 0x00007400ff0477ac */ /* 0x000ee20008000800 */
[----:B0-----:R-:W-:-:S05]  /*00d0*/  IMAD.WIDE R6, R3, 0x30, R6 ;  /* 0x0000003003067825 */ /* 0x001fca00078e0206 */
[----:B-1----:R-:W4:Y:S04]  /*00e0*/  LDG.E.64 R2, desc[UR6][R6.64] ;  /* 0x0000000606027981 */ /* 0x002f28000c1e1b00 */
[----:B------:R-:W3:Y:S04]  /*00f0*/  LDG.E.64 R34, desc[UR6][R6.64+0x10] ;  /* 0x0000100606227981 */ /* 0x000ee8000c1e1b00 */
[----:B------:R-:W3:Y:S04]  /*0100*/  LDG.E.64 R8, desc[UR6][R6.64+0x8] ;  /* 0x0000080606087981 */ /* 0x000ee8000c1e1b00 */
[----:B------:R-:W5:Y:S04]  /*0110*/  LDG.E R4, desc[UR6][R6.64+0x20] ;  /* 0x0000200606047981 */ /* 0x000f68000c1e1900 */
[----:B------:R-:W5:Y:S04]  /*0120*/  LDG.E.64 R32, desc[UR6][R6.64+0x28] ;  /* 0x0000280606207981 */ /* 0x000f68000c1e1b00 */
[----:B------:R0:W5:Y:S01]  /*0130*/  LDG.E.64 R30, desc[UR6][R6.64+0x18] ;  /* 0x00001806061e7981 */ /* 0x000162000c1e1b00 */
[----:B------:R-:W-:Y:S01]  /*0140*/  IMAD.MOV.U32 R12, RZ, RZ, 0x2f800000 ;  /* 0x2f800000ff0c7424 */ /* 0x000fe200078e00ff */
[----:B--2---:R-:W-:Y:S01]  /*0150*/  UISETP.GE.AND UP0, UPT, UR8, 0x1, UPT ;  /* 0x000000010800788c */ /* 0x004fe2000bf06270 */
[----:B------:R-:W-:-:S02]  /*0160*/  IMAD.MOV.U32 R14, RZ, RZ, 0x42c80000 ;  /* 0x42c80000ff0e7424 */ /* 0x000fc400078e00ff */
[----:B------:R-:W-:Y:S01]  /*0170*/  IMAD.MOV.U32 R16, RZ, RZ, RZ ;  /* 0x000000ffff107224 */ /* 0x000fe200078e00ff */
[----:B----4-:R-:W-:Y:S02]  /*0180*/  SHF.R.U32.HI R0, RZ, 0x2, R3 ;  /* 0x00000002ff007819 */ /* 0x010fe40000011603 */
[----:B------:R-:W-:Y:S02]  /*0190*/  IADD3 R24, PT, PT, R2, 0x161f14, RZ ;  /* 0x00161f1402187810 */ /* 0x000fe40007ffe0ff */
[----:B------:R-:W-:Y:S01]  /*01a0*/  LOP3.LUT R0, R0, R3, RZ, 0x3c, !PT ;  /* 0x0000000300007212 */ /* 0x000fe200078e3cff */
[----:B---3--:R-:W-:Y:S01]  /*01b0*/  IMAD.SHL.U32 R10, R35, 0x10, RZ ;  /* 0x00000010230a7824 */ /* 0x008fe200078e00ff */
[----:B------:R-:W-:-:S03]  /*01c0*/  SHF.R.U32.HI R5, RZ, 0x2, R8 ;  /* 0x00000002ff057819 */ /* 0x000fc60000011608 */
[----:B------:R-:W-:Y:S01]  /*01d0*/  IMAD.SHL.U32 R3, R0, 0x2, RZ ;  /* 0x0000000200037824 */ /* 0x000fe200078e00ff */
[----:B0-----:R-:W-:Y:S02]  /*01e0*/  SHF.R.U32.HI R6, RZ, 0x2, R9 ;  /* 0x00000002ff067819 */ /* 0x001fe40000011609 */
[----:B------:R-:W-:Y:S02]  /*01f0*/  LOP3.LUT R5, R5, R8, RZ, 0x3c, !PT ;  /* 0x0000000805057212 */ /* 0x000fe400078e3cff */
[----:B------:R-:W-:Y:S02]  /*0200*/  LOP3.LUT R3, R35, R10, R3, 0x96, !PT ;  /* 0x0000000a23037212 */ /* 0x000fe400078e9603 */
[----:B------:R-:W-:Y:S02]  /*0210*/  LOP3.LUT R6, R6, R9, RZ, 0x3c, !PT ;  /* 0x0000000906067212 */ /* 0x000fe400078e3cff */
[----:B------:R-:W-:Y:S01]  /*0220*/  LOP3.LUT R28, R3, R0, RZ, 0x3c, !PT ;  /* 0x00000000031c7212 */ /* 0x000fe200078e3cff */
[----:B------:R-:W-:Y:S01]  /*0230*/  IMAD.SHL.U32 R3, R5, 0x2, RZ ;  /* 0x0000000205037824 */ /* 0x000fe200078e00ff */
[----:B------:R-:W0:Y:S02]  /*0240*/  LDC.64 R8, c[0x0][0x390] ;  /* 0x0000e400ff087b82 */ /* 0x000e240000000a00 */
[----:B------:R-:W-:-:S04]  /*0250*/  SHF.L.U32 R0, R28, 0x4, RZ ;  /* 0x000000041c007819 */ /* 0x000fc800000006ff */
[----:B------:R-:W-:Y:S01]  /*0260*/  LOP3.LUT R3, R5, R3, R0, 0x96, !PT ;  /* 0x0000000305037212 */ /* 0x000fe200078e9600 */
[----:B------:R-:W-:Y:S01]  /*0270*/  IMAD.SHL.U32 R0, R6, 0x2, RZ ;  /* 0x0000000206007824 */ /* 0x000fe200078e00ff */
[----:B------:R-:W-:Y:S02]  /*0280*/  SHF.R.U32.HI R5, RZ, 0x2, R34 ;  /* 0x00000002ff057819 */ /* 0x000fe40000011622 */
[----:B------:R-:W-:Y:S02]  /*0290*/  LOP3.LUT R29, R3, R28, RZ, 0x3c, !PT ;  /* 0x0000001c031d7212 */ /* 0x000fe400078e3cff */
[----:B------:R-:W-:-:S03]  /*02a0*/  LOP3.LUT R5, R5, R34, RZ, 0x3c, !PT ;  /* 0x0000002205057212 */ /* 0x000fc600078e3cff */
[----:B------:R-:W-:-:S05]  /*02b0*/  IMAD.SHL.U32 R3, R29, 0x10, RZ ;  /* 0x000000101d037824 */ /* 0x000fca00078e00ff */
[----:B------:R-:W-:Y:S01]  /*02c0*/  LOP3.LUT R0, R6, R0, R3, 0x96, !PT ;  /* 0x0000000006007212 */ /* 0x000fe200078e9603 */
[----:B------:R-:W-:Y:S01]  /*02d0*/  IMAD.SHL.U32 R3, R5, 0x2, RZ ;  /* 0x0000000205037824 */ /* 0x000fe200078e00ff */
[----:B------:R-:W1:Y:S02]  /*02e0*/  LDC.64 R6, c[0x0][0x398] ;  /* 0x0000e600ff067b82 */ /* 0x000e640000000a00 */
[----:B------:R-:W-:-:S05]  /*02f0*/  LOP3.LUT R26, R0, R29, RZ, 0x3c, !PT ;  /* 0x0000001d001a7212 */ /* 0x000fca00078e3cff */
[----:B------:R-:W-:-:S05]  /*0300*/  IMAD.SHL.U32 R0, R26, 0x10, RZ ;  /* 0x000000101a007824 */ /* 0x000fca00078e00ff */
[----:B------:R-:W-:Y:S02]  /*0310*/  LOP3.LUT R3, R5, R3, R0, 0x96, !PT ;  /* 0x0000000305037212 */ /* 0x000fe400078e9600 */
[C---:B------:R-:W-:Y:S02]  /*0320*/  IADD3 R0, PT, PT, R2.reuse, 0x587c5, R28 ;  /* 0x000587c502007810 */ /* 0x040fe40007ffe01c */
[----:B------:R-:W-:Y:S02]  /*0330*/  LOP3.LUT R27, R3, R26, RZ, 0x3c, !PT ;  /* 0x0000001a031b7212 */ /* 0x000fe400078e3cff */
[C---:B------:R-:W-:Y:S02]  /*0340*/  IADD3 R3, PT, PT, R2.reuse, 0xb0f8a, R29 ;  /* 0x000b0f8a02037810 */ /* 0x040fe40007ffe01d */
[----:B------:R-:W-:Y:S01]  /*0350*/  IADD3 R2, PT, PT, R2, 0x10974f, R26 ;  /* 0x0010974f02027810 */ /* 0x000fe20007ffe01a */
[----:B------:R-:W-:Y:S01]  /*0360*/  IMAD.IADD R5, R27, 0x1, R24 ;  /* 0x000000011b057824 */ /* 0x000fe200078e0218 */
[----:B------:R-:W-:-:S02]  /*0370*/  I2FP.F32.U32 R3, R3 ;  /* 0x0000000300037245 */ /* 0x000fc40000201000 */
[----:B------:R-:W-:Y:S02]  /*0380*/  I2FP.F32.U32 R0, R0 ;  /* 0x0000000000007245 */ /* 0x000fe40000201000 */
[----:B------:R-:W-:Y:S02]  /*0390*/  I2FP.F32.U32 R10, R5 ;  /* 0x00000005000a7245 */ /* 0x000fe40000201000 */
[----:B------:R-:W-:Y:S01]  /*03a0*/  I2FP.F32.U32 R5, R2 ;  /* 0x0000000200057245 */ /* 0x000fe20000201000 */
[-C--:B------:R-:W-:Y:S01]  /*03b0*/  FFMA R2, R3, R12.reuse, 1.1641532182693481445e-10 ;  /* 0x2f00000003027423 */ /* 0x080fe2000000000c */
[----:B0-----:R-:W-:Y:S01]  /*03c0*/  FADD R3, R8, -UR9 ;  /* 0x8000000908037e21 */ /* 0x001fe20008000000 */
[-C--:B------:R-:W-:Y:S01]  /*03d0*/  FFMA R11, R10, R12.reuse, 1.1641532182693481445e-10 ;  /* 0x2f0000000a0b7423 */ /* 0x080fe2000000000c */
[-C--:B------:R-:W-:Y:S01]  /*03e0*/  FFMA R0, R0, R12.reuse, 1.1641532182693481445e-10 ;  /* 0x2f00000000007423 */ /* 0x080fe2000000000c */
[----:B------:R-:W-:Y:S01]  /*03f0*/  FFMA R10, R5, R12, 1.1641532182693481445e-10 ;  /* 0x2f000000050a7423 */ /* 0x000fe2000000000c */
[----:B-1----:R-:W-:Y:S01]  /*0400*/  FADD R8, R6, -R9 ;  /* 0x8000000906087221 */ /* 0x002fe20000000000 */
[----:B------:R-:W-:Y:S01]  /*0410*/  FFMA R5, R11, R14, -50 ;  /* 0xc24800000b057423 */ /* 0x000fe2000000000e */
[----:B------:R-:W-:-:S02]  /*0420*/  FADD R11, -R7, UR4 ;  /* 0x00000004070b7e21 */ /* 0x000fc40008000100 */
[----:B------:R-:W-:Y:S02]  /*0430*/  FFMA R8, R2, R8, R9 ;  /* 0x0000000802087223 */ /* 0x000fe40000000009 */
[----:B------:R-:W-:Y:S01]  /*0440*/  FFMA R6, R10, R11, R7 ;  /* 0x0000000b0a067223 */ /* 0x000fe20000000007 */
[----:B------:R-:W-:Y:S01]  /*0450*/  FFMA R7, R0, R3, UR9 ;  /* 0x0000000900077e23 */ /* 0x000fe20008000003 */
[----:B------:R-:W-:Y:S06]  /*0460*/  BRA.U !UP0, `(.L_x_0) ;  /* 0x0000002508047547 */ /* 0x000fec000b800000 */
[----:B------:R-:W0:Y:S01]  /*0470*/  LDCU UR4, c[0x3][0x48] ;  /* 0x00c00900ff0477ac */ /* 0x000e220008000800 */
[----:B------:R-:W-:Y:S02]  /*0480*/  IMAD.MOV.U32 R16, RZ, RZ, RZ ;  /* 0x000000ffff107224 */ /* 0x000fe400078e00ff */
[----:B------:R-:W-:Y:S02]  /*0490*/  IMAD.MOV.U32 R15, RZ, RZ, RZ ;  /* 0x000000ffff0f7224 */ /* 0x000fe400078e00ff */
[----:B0-----:R-:W-:-:S04]  /*04a0*/  FMUL R12, R8, UR4 ;  /* 0x00000004080c7c20 */ /* 0x001fc80008400000 */
[C---:B------:R-:W-:Y:S01]  /*04b0*/  FMUL R3, R12.reuse, 0.63661974668502807617 ;  /* 0x3f22f9830c037820 */ /* 0x040fe20000400000 */
[----:B------:R-:W-:Y:S02]  /*04c0*/  SHF.R.U32.HI R10, RZ, 0x17, R12 ;  /* 0x00000017ff0a7819 */ /* 0x000fe4000001160c */
[----:B------:R-:W-:Y:S02]  /*04d0*/  FSETP.GE.AND P0, PT, |R12|, 105615, PT ;  /* 0x47ce47800c00780b */ /* 0x000fe40003f06200 */
[----:B------:R-:W-:Y:S01]  /*04e0*/  LOP3.LUT R2, R10, 0xe0, RZ, 0xc0, !PT ;  /* 0x000000e00a027812 */ /* 0x000fe200078ec0ff */
[----:B------:R-:W0:Y:S01]  /*04f0*/  F2I.NTZ R3, R3 ;  /* 0x0000000300037305 */ /* 0x000e220000203100 */
[----:B------:R-:W-:Y:S02]  /*0500*/  FSETP.EQ.OR P2, PT, |R12|, +INF , !P0 ;  /* 0x7f8000000c00780b */ /* 0x000fe40004742600 */
[----:B------:R-:W-:-:S04]  /*0510*/  IADD3 R2, PT, PT, R2, -0x80, RZ ;  /* 0xffffff8002027810 */ /* 0x000fc80007ffe0ff */
[----:B------:R-:W-:-:S05]  /*0520*/  SHF.R.U32.HI R2, RZ, 0x5, R2 ;  /* 0x00000005ff027819 */ /* 0x000fca0000011602 */
[----:B------:R-:W-:Y:S01]  /*0530*/  IMAD R11, R2, -0x4, R1 ;  /* 0xfffffffc020b7824 */ /* 0x000fe200078e0201 */
[----:B0-----:R-:W-:-:S05]  /*0540*/  I2FP.F32.S32 R9, R3 ;  /* 0x0000000300097245 */ /* 0x001fca0000201400 */
[----:B------:R-:W-:-:S04]  /*0550*/  FFMA R0, R9, -1.5707962512969970703, R12 ;  /* 0xbfc90fda09007823 */ /* 0x000fc8000000000c */
[----:B------:R-:W-:-:S04]  /*0560*/  FFMA R0, R9, -7.5497894158615963534e-08, R0 ;  /* 0xb3a2216809007823 */ /* 0x000fc80000000000 */
[----:B------:R-:W-:Y:S01]  /*0570*/  FFMA R0, R9, -5.3903029534742383927e-15, R0 ;  /* 0xa7c234c509007823 */ /* 0x000fe20000000000 */
[----:B------:R-:W-:Y:S01]  /*0580*/  LOP3.LUT R9, R10, 0x1f, RZ, 0xc0, !PT ;  /* 0x0000001f0a097812 */ /* 0x000fe200078ec0ff */
[----:B------:R-:W-:Y:S01]  /*0590*/  @P0 FMUL R0, RZ, R12 ;  /* 0x0000000cff000220 */ /* 0x000fe20000400000 */
[----:B------:R-:W-:-:S07]  /*05a0*/  SEL R10, R3, RZ, !P0 ;  /* 0x000000ff030a7207 */ /* 0x000fce0004000000 */
.L_x_31:
[----:B------:R-:W0:Y:S01]  /*05b0*/  LDC.64 R18, c[0x0][0x380] ;  /* 0x0000e000ff127b82 */ /* 0x000e220000000a00 */
[----:B------:R-:W1:Y:S01]  /*05c0*/  LDCU UR8, c[0x3][0x48] ;  /* 0x00c00900ff0877ac */ /* 0x000e620008000800 */
[----:B------:R-:W2:Y:S01]  /*05d0*/  LDCU UR4, c[0x0][0x388] ;  /* 0x00007100ff0477ac */ /* 0x000ea20008000800 */
[----:B0-----:R-:W-:-:S05]  /*05e0*/  IMAD.WIDE.U32 R18, R15, 0xc, R18 ;  /* 0x0000000c0f127825 */ /* 0x001fca00078e0012 */
[----:B------:R-:W3:Y:S04]  /*05f0*/  LDG.E R3, desc[UR6][R18.64] ;  /* 0x0000000612037981 */ /* 0x000ee8000c1e1900 */
[----:B------:R-:W4:Y:S01]  /*0600*/  LDG.E R2, desc[UR6][R18.64+0x4] ;  /* 0x0000040612027981 */ /* 0x000f22000c1e1900 */
[----:B------:R-:W-:Y:S01]  /*0610*/  VIADD R15, R15, 0x1 ;  /* 0x000000010f0f7836 */ /* 0x000fe20000000000 */
[----:B------:R-:W-:Y:S04]  /*0620*/  BSSY.RECONVERGENT B0, `(.L_x_1) ;  /* 0x0000043000007945 */ /* 0x000fe80003800200 */
[----:B--2---:R-:W-:Y:S01]  /*0630*/  ISETP.NE.AND P1, PT, R15, UR4, PT ;  /* 0x000000040f007c0c */ /* 0x004fe2000bf25270 */
[----:B---3--:R-:W-:Y:S01]  /*0640*/  FADD R38, -R8, R3 ;  /* 0x0000000308267221 */ /* 0x008fe20000000100 */
[----:B-1----:R-:W-:-:S03]  /*0650*/  FMUL R34, R3, UR8 ;  /* 0x0000000803227c20 */ /* 0x002fc60008400000 */
[----:B------:R-:W-:Y:S01]  /*0660*/  FMUL.D2 R38, R38, UR8 ;  /* 0x0000000826267c20 */ /* 0x000fe20008300000 */
[----:B----4-:R-:W-:-:S03]  /*0670*/  FADD R25, -R7, R2 ;  /* 0x0000000207197221 */ /* 0x010fc60000000100 */
[C---:B------:R-:W-:Y:S01]  /*0680*/  FMUL R13, R38.reuse, 0.63661974668502807617 ;  /* 0x3f22f983260d7820 */ /* 0x040fe20000400000 */
[----:B------:R-:W-:-:S05]  /*0690*/  FSETP.GE.AND P0, PT, |R38|, 105615, PT ;  /* 0x47ce47802600780b */ /* 0x000fca0003f06200 */
[----:B------:R-:W0:Y:S02]  /*06a0*/  F2I.NTZ R13, R13 ;  /* 0x0000000d000d7305 */ /* 0x000e240000203100 */
[----:B0-----:R-:W-:Y:S01]  /*06b0*/  I2FP.F32.S32 R17, R13 ;  /* 0x0000000d00117245 */ /* 0x001fe20000201400 */
[----:B------:R-:W-:-:S04]  /*06c0*/  IMAD.MOV.U32 R39, RZ, RZ, R13 ;  /* 0x000000ffff277224 */ /* 0x000fc800078e000d */
[----:B------:R-:W-:-:S04]  /*06d0*/  FFMA R14, R17, -1.5707962512969970703, R38 ;  /* 0xbfc90fda110e7823 */ /* 0x000fc80000000026 */
[----:B------:R-:W-:-:S04]  /*06e0*/  FFMA R14, R17, -7.5497894158615963534e-08, R14 ;  /* 0xb3a22168110e7823 */ /* 0x000fc8000000000e */
[----:B------:R-:W-:-:S05]  /*06f0*/  FFMA R36, R17, -5.3903029534742383927e-15, R14 ;  /* 0xa7c234c511247823 */ /* 0x000fca000000000e */
[----:B------:R-:W-:Y:S01]  /*0700*/  MOV R2, R36 ;  /* 0x0000002400027202 */ /* 0x000fe20000000f00 */
[----:B------:R-:W-:Y:S06]  /*0710*/  @!P0 BRA `(.L_x_2) ;  /* 0x0000000000cc8947 */ /* 0x000fec0003800000 */
[----:B------:R-:W-:-:S13]  /*0720*/  FSETP.NEU.AND P3, PT, |R38|, +INF , PT ;  /* 0x7f8000002600780b */ /* 0x000fda0003f6d200 */
[----:B------:R-:W-:Y:S01]  /*0730*/  @!P3 FMUL R2, RZ, R38 ;  /* 0x00000026ff02b220 */ /* 0x000fe20000400000 */
[----:B------:R-:W-:Y:S01]  /*0740*/  @!P3 IMAD.MOV.U32 R13, RZ, RZ, RZ ;  /* 0x000000ffff0db224 */ /* 0x000fe200078e00ff */
[----:B------:R-:W-:Y:S06]  /*0750*/  @!P3 BRA `(.L_x_2) ;  /* 0x0000000000bcb947 */ /* 0x000fec0003800000 */
[----:B------:R-:W-:Y:S01]  /*0760*/  IMAD.SHL.U32 R2, R38, 0x100, RZ ;  /* 0x0000010026027824 */ /* 0x000fe200078e00ff */
[----:B------:R-:W-:Y:S01]  /*0770*/  UMOV UR4, URZ ;  /* 0x000000ff00047c82 */ /* 0x000fe20008000000 */
[----:B------:R-:W-:Y:S02]  /*0780*/  IMAD.MOV.U32 R20, RZ, RZ, RZ ;  /* 0x000000ffff147224 */ /* 0x000fe400078e00ff */
[----:B------:R-:W-:Y:S01]  /*0790*/  IMAD.MOV.U32 R13, RZ, RZ, RZ ;  /* 0x000000ffff0d7224 */ /* 0x000fe200078e00ff */
[----:B------:R-:W-:-:S07]  /*07a0*/  LOP3.LUT R21, R2, 0x80000000, RZ, 0xfc, !PT ;  /* 0x8000000002157812 */ /* 0x000fce00078efcff */
.L_x_3:
[----:B0-----:R-:W0:Y:S02]  /*07b0*/  LDC.64 R22, c[0x4][0x40] ;  /* 0x01001000ff167b82 */ /* 0x001e240000000a00 */
[----:B0-----:R-:W-:-:S05]  /*07c0*/  IMAD.WIDE.U32 R22, R13, 0x4, R22 ;  /* 0x000000040d167825 */ /* 0x001fca00078e0016 */
[----:B------:R-:W2:Y:S01]  /*07d0*/  LDG.E.CONSTANT R2, desc[UR6][R22.64] ;  /* 0x0000000616027981 */ /* 0x000ea2000c1e9900 */
[C---:B------:R-:W-:Y:S01]  /*07e0*/  LEA R14, R13.reuse, R1, 0x2 ;  /* 0x000000010d0e7211 */ /* 0x040fe200078e10ff */
[----:B------:R-:W-:-:S05]  /*07f0*/  VIADD R13, R13, 0x1 ;  /* 0x000000010d0d7836 */ /* 0x000fca0000000000 */
[----:B------:R-:W-:Y:S01]  /*0800*/  ISETP.NE.AND P3, PT, R13, 0x6, PT ;  /* 0x000000060d00780c */ /* 0x000fe20003f65270 */
[----:B--2---:R-:W-:-:S03]  /*0810*/  IMAD.WIDE.U32 R2, R2, R21, RZ ;  /* 0x0000001502027225 */ /* 0x004fc600078e00ff */
[----:B------:R-:W-:-:S04]  /*0820*/  IADD3 R17, P4, PT, R2, R20, RZ ;  /* 0x0000001402117210 */ /* 0x000fc80007f9e0ff */
[----:B------:R-:W-:Y:S01]  /*0830*/  IADD3.X R20, PT, PT, R3, UR4, RZ, P4, !PT ;  /* 0x0000000403147c10 */ /* 0x000fe2000a7fe4ff */
[----:B------:R0:W-:Y:S04]  /*0840*/  STL [R14], R17 ;  /* 0x000000110e007387 */ /* 0x0001e80000100800 */
[----:B------:R-:W-:Y:S05]  /*0850*/  @P3 BRA `(.L_x_3) ;  /* 0xfffffffc00d43947 */ /* 0x000fea000383ffff */
[----:B------:R-:W-:Y:S01]  /*0860*/  SHF.R.U32.HI R13, RZ, 0x17, R38 ;  /* 0x00000017ff0d7819 */ /* 0x000fe20000011626 */
[----:B------:R1:W-:Y:S03]  /*0870*/  STL [R1+0x18], R20 ;  /* 0x0000181401007387 */ /* 0x0003e60000100800 */
[C---:B------:R-:W-:Y:S02]  /*0880*/  LOP3.LUT R2, R13.reuse, 0xe0, RZ, 0xc0, !PT ;  /* 0x000000e00d027812 */ /* 0x040fe400078ec0ff */
[----:B------:R-:W-:-:S03]  /*0890*/  LOP3.LUT P3, RZ, R13, 0x1f, RZ, 0xc0, !PT ;  /* 0x0000001f0dff7812 */ /* 0x000fc6000786c0ff */
[----:B------:R-:W-:-:S05]  /*08a0*/  VIADD R2, R2, 0xffffff80 ;  /* 0xffffff8002027836 */ /* 0x000fca0000000000 */
[----:B------:R-:W-:-:S05]  /*08b0*/  SHF.R.U32.HI R2, RZ, 0x5, R2 ;  /* 0x00000005ff027819 */ /* 0x000fca0000011602 */
[----:B0-----:R-:W-:-:S05]  /*08c0*/  IMAD R17, R2, -0x4, R1 ;  /* 0xfffffffc02117824 */ /* 0x001fca00078e0201 */
[----:B------:R-:W2:Y:S04]  /*08d0*/  LDL R2, [R17+0x18] ;  /* 0x0000180011027983 */ /* 0x000ea80000100800 */
[----:B------:R-:W2:Y:S04]  /*08e0*/  LDL R3, [R17+0x14] ;  /* 0x0000140011037983 */ /* 0x000ea80000100800 */
[----:B------:R-:W3:Y:S01]  /*08f0*/  @P3 LDL R14, [R17+0x10] ;  /* 0x00001000110e3983 */ /* 0x000ee20000100800 */
[----:B------:R-:W-:Y:S01]  /*0900*/  LOP3.LUT R13, R13, 0x1f, RZ, 0xc0, !PT ;  /* 0x0000001f0d0d7812 */ /* 0x000fe200078ec0ff */
[----:B------:R-:W-:Y:S01]  /*0910*/  UMOV UR4, 0x54442d19 ;  /* 0x54442d1900047882 */ /* 0x000fe20000000000 */
[----:B------:R-:W-:-:S02]  /*0920*/  UMOV UR5, 0x3bf921fb ;  /* 0x3bf921fb00057882 */ /* 0x000fc40000000000 */
[-C--:B--2---:R-:W-:Y:S02]  /*0930*/  @P3 SHF.L.W.U32.HI R2, R3, R13.reuse, R2 ;  /* 0x0000000d03023219 */ /* 0x084fe40000010e02 */
[----:B---3--:R-:W-:Y:S02]  /*0940*/  @P3 SHF.L.W.U32.HI R3, R14, R13, R3 ;  /* 0x0000000d0e033219 */ /* 0x008fe40000010e03 */
[----:B------:R-:W-:Y:S02]  /*0950*/  ISETP.GE.AND P3, PT, R38, RZ, PT ;  /* 0x000000ff2600720c */ /* 0x000fe40003f66270 */
[C-C-:B------:R-:W-:Y:S01]  /*0960*/  SHF.L.W.U32.HI R13, R3.reuse, 0x2, R2.reuse ;  /* 0x00000002030d7819 */ /* 0x140fe20000010e02 */
[----:B------:R-:W-:Y:S01]  /*0970*/  IMAD.SHL.U32 R3, R3, 0x4, RZ ;  /* 0x0000000403037824 */ /* 0x000fe200078e00ff */
[----:B------:R-:W-:Y:S02]  /*0980*/  SHF.R.U32.HI R2, RZ, 0x1e, R2 ;  /* 0x0000001eff027819 */ /* 0x000fe40000011602 */
[----:B------:R-:W-:-:S04]  /*0990*/  SHF.R.S32.HI R14, RZ, 0x1f, R13 ;  /* 0x0000001fff0e7819 */ /* 0x000fc8000001140d */
[C---:B------:R-:W-:Y:S02]  /*09a0*/  LOP3.LUT R22, R14.reuse, R3, RZ, 0x3c, !PT ;  /* 0x000000030e167212 */ /* 0x040fe400078e3cff */
[----:B------:R-:W-:Y:S02]  /*09b0*/  LOP3.LUT R23, R14, R13, RZ, 0x3c, !PT ;  /* 0x0000000d0e177212 */ /* 0x000fe400078e3cff */
[C---:B------:R-:W-:Y:S02]  /*09c0*/  LOP3.LUT R3, R13.reuse, R38, RZ, 0x3c, !PT ;  /* 0x000000260d037212 */ /* 0x040fe400078e3cff */
[----:B------:R-:W-:Y:S02]  /*09d0*/  LEA.HI R13, R13, R2, RZ, 0x1 ;  /* 0x000000020d0d7211 */ /* 0x000fe400078f08ff */
[----:B------:R-:W1:Y:S01]  /*09e0*/  I2F.F64.S64 R22, R22 ;  /* 0x0000001600167312 */ /* 0x000e620000301c00 */
[----:B------:R-:W-:Y:S02]  /*09f0*/  ISETP.GE.AND P4, PT, R3, RZ, PT ;  /* 0x000000ff0300720c */ /* 0x000fe40003f86270 */
[----:B------:R-:W-:-:S05]  /*0a00*/  IMAD.MOV R2, RZ, RZ, -R13 ;  /* 0x000000ffff027224 */ /* 0x000fca00078e0a0d */
[----:B------:R-:W-:Y:S01]  /*0a10*/  @!P3 MOV R13, R2 ;  /* 0x00000002000db202 */ /* 0x000fe20000000f00 */
[----:B-1----:R-:W-:-:S10]  /*0a20*/  DMUL R20, R22, UR4 ;  /* 0x0000000416147c28 */ /* 0x002fd40008000000 */
[----:B------:R-:W0:Y:S02]  /*0a30*/  F2F.F32.F64 R20, R20 ;  /* 0x0000001400147310 */ /* 0x000e240000301000 */
[----:B0-----:R-:W-:-:S07]  /*0a40*/  FSEL R2, -R20, R20, !P4 ;  /* 0x0000001414027208 */ /* 0x001fce0006000100 */
.L_x_2:
[----:B------:R-:W-:Y:S05]  /*0a50*/  BSYNC.RECONVERGENT B0 ;  /* 0x0000000000007941 */ /* 0x000fea0003800200 */
.L_x_1:
[----:B------:R-:W-:Y:S01]  /*0a60*/  LOP3.LUT R20, R13, 0x1, RZ, 0xc0, !PT ;  /* 0x000000010d147812 */ /* 0x000fe200078ec0ff */
[----:B------:R-:W-:Y:S02]  /*0a70*/  IMAD.MOV.U32 R17, RZ, RZ, 0x37cbac00 ;  /* 0x37cbac00ff117424 */ /* 0x000fe400078e00ff */
[----:B------:R-:W-:Y:S01]  /*0a80*/  FMUL R3, R2, R2 ;  /* 0x0000000202037220 */ /* 0x000fe20000400000 */
[----:B------:R-:W-:Y:S01]  /*0a90*/  IMAD.MOV.U32 R21, RZ, RZ, 0x3effffff ;  /* 0x3effffffff157424 */ /* 0x000fe200078e00ff */
[----:B------:R-:W-:Y:S01]  /*0aa0*/  ISETP.NE.U32.AND P3, PT, R20, 0x1, PT ;  /* 0x000000011400780c */ /* 0x000fe20003f65070 */
[----:B------:R-:W-:Y:S02]  /*0ab0*/  IMAD.MOV.U32 R20, RZ, RZ, 0x3d2aaabb ;  /* 0x3d2aaabbff147424 */ /* 0x000fe400078e00ff */
[----:B------:R-:W-:Y:S01]  /*0ac0*/  FFMA R14, R3, R17, -0.0013887860113754868507 ;  /* 0xbab607ed030e7423 */ /* 0x000fe20000000011 */
[----:B------:R-:W-:Y:S01]  /*0ad0*/  LOP3.LUT P4, RZ, R13, 0x2, RZ, 0xc0, !PT ;  /* 0x000000020dff7812 */ /* 0x000fe2000788c0ff */
[----:B------:R-:W-:Y:S01]  /*0ae0*/  BSSY.RECONVERGENT B0, `(.L_x_4) ;  /* 0x000003e000007945 */ /* 0x000fe20003800200 */
[----:B------:R-:W-:-:S02]  /*0af0*/  FSEL R2, R2, 1, P3 ;  /* 0x3f80000002027808 */ /* 0x000fc40001800000 */
[----:B------:R-:W-:Y:S02]  /*0b00*/  FSEL R14, R14, -0.00019574658654164522886, !P3 ;  /* 0xb94d41530e0e7808 */ /* 0x000fe40005800000 */
[----:B------:R-:W-:Y:S01]  /*0b10*/  FSEL R22, R20, 0.0083327032625675201416, !P3 ;  /* 0x3c0885e414167808 */ /* 0x000fe20005800000 */
[----:B------:R-:W-:Y:S01]  /*0b20*/  FFMA R23, R3, R2, RZ ;  /* 0x0000000203177223 */ /* 0x000fe200000000ff */
[----:B------:R-:W-:-:S03]  /*0b30*/  FSEL R13, -R21, -0.16666662693023681641, !P3 ;  /* 0xbe2aaaa8150d7808 */ /* 0x000fc60005800100 */
[----:B------:R-:W-:-:S04]  /*0b40*/  FFMA R14, R3, R14, R22 ;  /* 0x0000000e030e7223 */ /* 0x000fc80000000016 */
[----:B------:R-:W-:-:S04]  /*0b50*/  FFMA R13, R3, R14, R13 ;  /* 0x0000000e030d7223 */ /* 0x000fc8000000000d */
[----:B------:R-:W-:-:S04]  /*0b60*/  FFMA R23, R23, R13, R2 ;  /* 0x0000000d17177223 */ /* 0x000fc80000000002 */
[----:B------:R-:W-:Y:S01]  /*0b70*/  @P4 FADD R23, RZ, -R23 ;  /* 0x80000017ff174221 */ /* 0x000fe20000000000 */
[----:B------:R-:W-:Y:S06]  /*0b80*/  @!P0 BRA `(.L_x_5) ;  /* 0x0000000000cc8947 */ /* 0x000fec0003800000 */
[----:B------:R-:W-:-:S13]  /*0b90*/  FSETP.NEU.AND P0, PT, |R38|, +INF , PT ;  /* 0x7f8000002600780b */ /* 0x000fda0003f0d200 */
[----:B------:R-:W-:Y:S01]  /*0ba0*/  @!P0 FMUL R36, RZ, R38 ;  /* 0x00000026ff248220 */ /* 0x000fe20000400000 */
[----:B------:R-:W-:Y:S01]  /*0bb0*/  @!P0 IMAD.MOV.U32 R39, RZ, RZ, RZ ;  /* 0x000000ffff278224 */ /* 0x000fe200078e00ff */
[----:B------:R-:W-:Y:S06]  /*0bc0*/  @!P0 BRA `(.L_x_5) ;  /* 0x0000000000bc8947 */ /* 0x000fec0003800000 */
[----:B------:R-:W-:Y:S01]  /*0bd0*/  SHF.L.U32 R2, R38, 0x8, RZ ;  /* 0x0000000826027819 */ /* 0x000fe200000006ff */
[----:B------:R-:W-:Y:S01]  /*0be0*/  IMAD.MOV.U32 R22, RZ, RZ, RZ ;  /* 0x000000ffff167224 */ /* 0x000fe200078e00ff */
[----:B------:R-:W-:Y:S01]  /*0bf0*/  UMOV UR4, URZ ;  /* 0x000000ff00047c82 */ /* 0x000fe20008000000 */
[----:B------:R-:W-:Y:S01]  /*0c00*/  IMAD.MOV.U32 R13, RZ, RZ, RZ ;  /* 0x000000ffff0d7224 */ /* 0x000fe200078e00ff */
[----:B------:R-:W-:-:S07]  /*0c10*/  LOP3.LUT R41, R2, 0x80000000, RZ, 0xfc, !PT ;  /* 0x8000000002297812 */ /* 0x000fce00078efcff */
.L_x_6:
[----:B0-----:R-:W0:Y:S02]  /*0c20*/  LDC.64 R36, c[0x4][0x40] ;  /* 0x01001000ff247b82 */ /* 0x001e240000000a00 */
[----:B0-----:R-:W-:-:S05]  /*0c30*/  IMAD.WIDE.U32 R36, R13, 0x4, R36 ;  /* 0x000000040d247825 */ /* 0x001fca00078e0024 */
[----:B------:R-:W2:Y:S01]  /*0c40*/  LDG.E.CONSTANT R2, desc[UR6][R36.64] ;  /* 0x0000000624027981 */ /* 0x000ea2000c1e9900 */
[C---:B------:R-:W-:Y:S02]  /*0c50*/  IMAD R14, R13.reuse, 0x4, R1 ;  /* 0x000000040d0e7824 */ /* 0x040fe400078e0201 */
        /* <DEDUP_REMOVED lines=10> */
[----:B------:R-:W-:Y:S02]  /*0d00*/  LOP3.LUT P0, RZ, R13, 0x1f, RZ, 0xc0, !PT ;  /* 0x0000001f0dff7812 */ /* 0x000fe4000780c0ff */
[----:B------:R-:W-:-:S04]  /*0d10*/  IADD3 R2, PT, PT, R2, -0x80, RZ ;  /* 0xffffff8002027810 */ /* 0x000fc80007ffe0ff */
[----:B------:R-:W-:-:S05]  /*0d20*/  SHF.R.U32.HI R2, RZ, 0x5, R2 ;  /* 0x00000005ff027819 */ /* 0x000fca0000011602 */
[----:B0-----:R-:W-:-:S05]  /*0d30*/  IMAD R39, R2, -0x4, R1 ;  /* 0xfffffffc02277824 */ /* 0x001fca00078e0201 */
[----:B------:R-:W2:Y:S04]  /*0d40*/  LDL R2, [R39+0x18] ;  /* 0x0000180027027983 */ /* 0x000ea80000100800 */
[----:B------:R-:W2:Y:S04]  /*0d50*/  LDL R3, [R39+0x14] ;  /* 0x0000140027037983 */ /* 0x000ea80000100800 */
[----:B------:R-:W3:Y:S01]  /*0d60*/  @P0 LDL R14, [R39+0x10] ;  /* 0x00001000270e0983 */ /* 0x000ee20000100800 */
[----:B------:R-:W-:Y:S01]  /*0d70*/  LOP3.LUT R13, R13, 0x1f, RZ, 0xc0, !PT ;  /* 0x0000001f0d0d7812 */ /* 0x000fe200078ec0ff */
[----:B------:R-:W-:Y:S01]  /*0d80*/  UMOV UR4, 0x54442d19 ;  /* 0x54442d1900047882 */ /* 0x000fe20000000000 */
[----:B------:R-:W-:Y:S01]  /*0d90*/  UMOV UR5, 0x3bf921fb ;  /* 0x3bf921fb00057882 */ /* 0x000fe20000000000 */
[----:B------:R-:W-:-:S02]  /*0da0*/  ISETP.GE.AND P3, PT, R38, RZ, PT ;  /* 0x000000ff2600720c */ /* 0x000fc40003f66270 */
[-C--:B--2---:R-:W-:Y:S02]  /*0db0*/  @P0 SHF.L.W.U32.HI R2, R3, R13.reuse, R2 ;  /* 0x0000000d03020219 */ /* 0x084fe40000010e02 */
[----:B---3--:R-:W-:-:S04]  /*0dc0*/  @P0 SHF.L.W.U32.HI R3, R14, R13, R3 ;  /* 0x0000000d0e030219 */ /* 0x008fc80000010e03 */
[C-C-:B------:R-:W-:Y:S01]  /*0dd0*/  SHF.L.W.U32.HI R13, R3.reuse, 0x2, R2.reuse ;  /* 0x00000002030d7819 */ /* 0x140fe20000010e02 */
[----:B------:R-:W-:Y:S01]  /*0de0*/  IMAD.SHL.U32 R3, R3, 0x4, RZ ;  /* 0x0000000403037824 */ /* 0x000fe200078e00ff */
[----:B------:R-:W-:Y:S02]  /*0df0*/  SHF.R.U32.HI R2, RZ, 0x1e, R2 ;  /* 0x0000001eff027819 */ /* 0x000fe40000011602 */
[----:B------:R-:W-:Y:S02]  /*0e00*/  SHF.R.S32.HI R14, RZ, 0x1f, R13 ;  /* 0x0000001fff0e7819 */ /* 0x000fe4000001140d */
[C---:B------:R-:W-:Y:S02]  /*0e10*/  LEA.HI R39, R13.reuse, R2, RZ, 0x1 ;  /* 0x000000020d277211 */ /* 0x040fe400078f08ff */
[C---:B------:R-:W-:Y:S02]  /*0e20*/  LOP3.LUT R36, R14.reuse, R3, RZ, 0x3c, !PT ;  /* 0x000000030e247212 */ /* 0x040fe400078e3cff */
[----:B------:R-:W-:Y:S01]  /*0e30*/  LOP3.LUT R37, R14, R13, RZ, 0x3c, !PT ;  /* 0x0000000d0e257212 */ /* 0x000fe200078e3cff */
[----:B------:R-:W-:Y:S01]  /*0e40*/  IMAD.MOV R2, RZ, RZ, -R39 ;  /* 0x000000ffff027224 */ /* 0x000fe200078e0a27 */
[----:B------:R-:W-:-:S03]  /*0e50*/  LOP3.LUT R38, R13, R38, RZ, 0x3c, !PT ;  /* 0x000000260d267212 */ /* 0x000fc600078e3cff */
[----:B------:R-:W-:Y:S01]  /*0e60*/  @!P3 IMAD.MOV.U32 R39, RZ, RZ, R2 ;  /* 0x000000ffff27b224 */ /* 0x000fe200078e0002 */
[----:B------:R-:W0:Y:S01]  /*0e70*/  I2F.F64.S64 R36, R36 ;  /* 0x0000002400247312 */ /* 0x000e220000301c00 */
[----:B------:R-:W-:Y:S01]  /*0e80*/  ISETP.GE.AND P0, PT, R38, RZ, PT ;  /* 0x000000ff2600720c */ /* 0x000fe20003f06270 */
[----:B0-----:R-:W-:-:S10]  /*0e90*/  DMUL R40, R36, UR4 ;  /* 0x0000000424287c28 */ /* 0x001fd40008000000 */
[----:B------:R-:W0:Y:S02]  /*0ea0*/  F2F.F32.F64 R40, R40 ;  /* 0x0000002800287310 */ /* 0x000e240000301000 */
[----:B01----:R-:W-:-:S07]  /*0eb0*/  FSEL R36, -R40, R40, !P0 ;  /* 0x0000002828247208 */ /* 0x003fce0004000100 */
.L_x_5:
[----:B------:R-:W-:Y:S05]  /*0ec0*/  BSYNC.RECONVERGENT B0 ;  /* 0x0000000000007941 */ /* 0x000fea0003800200 */
.L_x_4:
[----:B------:R-:W-:Y:S01]  /*0ed0*/  FMUL R3, R36, R36 ;  /* 0x0000002424037220 */ /* 0x000fe20000400000 */
[C---:B------:R-:W-:Y:S01]  /*0ee0*/  LOP3.LUT R13, R39.reuse, 0x1, RZ, 0xc0, !PT ;  /* 0x00000001270d7812 */ /* 0x040fe200078ec0ff */
[----:B------:R-:W-:Y:S01]  /*0ef0*/  BSSY.RECONVERGENT B0, `(.L_x_7) ;  /* 0x0000039000007945 */ /* 0x000fe20003800200 */
[----:B------:R-:W-:Y:S01]  /*0f00*/  LOP3.LUT P3, RZ, R39, 0x2, RZ, 0xc0, !PT ;  /* 0x0000000227ff7812 */ /* 0x000fe2000786c0ff */
[----:B------:R-:W-:Y:S01]  /*0f10*/  FFMA R2, R3, R17, -0.0013887860113754868507 ;  /* 0xbab607ed03027423 */ /* 0x000fe20000000011 */
[----:B------:R-:W-:-:S04]  /*0f20*/  ISETP.NE.U32.AND P0, PT, R13, 0x1, PT ;  /* 0x000000010d00780c */ /* 0x000fc80003f05070 */
[----:B------:R-:W-:Y:S02]  /*0f30*/  FSEL R14, R2, -0.00019574658654164522886, !P0 ;  /* 0xb94d4153020e7808 */ /* 0x000fe40004000000 */
[----:B------:R-:W-:Y:S02]  /*0f40*/  FSEL R22, R20, 0.0083327032625675201416, !P0 ;  /* 0x3c0885e414167808 */ /* 0x000fe40004000000 */
[----:B------:R-:W-:Y:S02]  /*0f50*/  FSEL R2, R36, 1, P0 ;  /* 0x3f80000024027808 */ /* 0x000fe40000000000 */
[----:B------:R-:W-:Y:S01]  /*0f60*/  FSEL R37, -R21, -0.16666662693023681641, !P0 ;  /* 0xbe2aaaa815257808 */ /* 0x000fe20004000100 */
[C---:B------:R-:W-:Y:S02]  /*0f70*/  FFMA R14, R3.reuse, R14, R22 ;  /* 0x0000000e030e7223 */ /* 0x040fe40000000016 */
[C---:B------:R-:W-:Y:S02]  /*0f80*/  FFMA R13, R3.reuse, R2, RZ ;  /* 0x00000002030d7223 */ /* 0x040fe400000000ff */
[----:B------:R-:W-:Y:S01]  /*0f90*/  FFMA R14, R3, R14, R37 ;  /* 0x0000000e030e7223 */ /* 0x000fe20000000025 */
[----:B------:R-:W-:-:S03]  /*0fa0*/  MOV R3, R0 ;  /* 0x0000000000037202 */ /* 0x000fc60000000f00 */
[----:B------:R-:W-:Y:S01]  /*0fb0*/  FFMA R2, R13, R14, R2 ;  /* 0x0000000e0d027223 */ /* 0x000fe20000000002 */
[----:B------:R-:W-:-:S03]  /*0fc0*/  IMAD.MOV.U32 R13, RZ, RZ, R10 ;  /* 0x000000ffff0d7224 */ /* 0x000fc600078e000a */
[----:B------:R-:W-:-:S04]  /*0fd0*/  @P3 FADD R2, RZ, -R2 ;  /* 0x80000002ff023221 */ /* 0x000fc80000000000 */
[----:B------:R-:W-:Y:S01]  /*0fe0*/  FMUL R23, R23, R2 ;  /* 0x0000000217177220 */ /* 0x000fe20000400000 */
[----:B------:R-:W-:Y:S06]  /*0ff0*/  @P2 BRA `(.L_x_8) ;  /* 0x0000000000a02947 */ /* 0x000fec0003800000 */
[----:B------:R-:W-:Y:S01]  /*1000*/  IMAD.SHL.U32 R2, R12, 0x100, RZ ;  /* 0x000001000c027824 */ /* 0x000fe200078e00ff */
[----:B------:R-:W-:Y:S01]  /*1010*/  UMOV UR4, URZ ;  /* 0x000000ff00047c82 */ /* 0x000fe20008000000 */
[----:B------:R-:W-:Y:S02]  /*1020*/  IMAD.MOV.U32 R22, RZ, RZ, RZ ;  /* 0x000000ffff167224 */ /* 0x000fe400078e00ff */
[----:B------:R-:W-:Y:S01]  /*1030*/  IMAD.MOV.U32 R13, RZ, RZ, RZ ;  /* 0x000000ffff0d7224 */ /* 0x000fe200078e00ff */
[----:B------:R-:W-:-:S07]  /*1040*/  LOP3.LUT R41, R2, 0x80000000, RZ, 0xfc, !PT ;  /* 0x8000000002297812 */ /* 0x000fce00078efcff */
.L_x_9:
[----:B0-----:R-:W0:Y:S02]  /*1050*/  LDC.64 R36, c[0x4][0x40] ;  /* 0x01001000ff247b82 */ /* 0x001e240000000a00 */
[----:B0-----:R-:W-:-:S05]  /*1060*/  IMAD.WIDE.U32 R36, R13, 0x4, R36 ;  /* 0x000000040d247825 */ /* 0x001fca00078e0024 */
[----:B------:R-:W2:Y:S01]  /*1070*/  LDG.E.CONSTANT R2, desc[UR6][R36.64] ;  /* 0x0000000624027981 */ /* 0x000ea2000c1e9900 */
[C---:B------:R-:W-:Y:S01]  /*1080*/  IMAD R14, R13.reuse, 0x4, R1 ;  /* 0x000000040d0e7824 */ /* 0x040fe200078e0201 */
[----:B------:R-:W-:-:S04]  /*1090*/  IADD3 R13, PT, PT, R13, 0x1, RZ ;  /* 0x000000010d0d7810 */ /* 0x000fc80007ffe0ff */
[----:B------:R-:W-:Y:S01]  /*10a0*/  ISETP.NE.AND P0, PT, R13, 0x6, PT ;  /* 0x000000060d00780c */ /* 0x000fe20003f05270 */
[----:B--2---:R-:W-:-:S03]  /*10b0*/  IMAD.WIDE.U32 R2, R2, R41, RZ ;  /* 0x0000002902027225 */ /* 0x004fc600078e00ff */
[----:B------:R-:W-:-:S04]  /*10c0*/  IADD3 R39, P3, PT, R2, R22, RZ ;  /* 0x0000001602277210 */ /* 0x000fc80007f7e0ff */
[----:B------:R-:W-:Y:S01]  /*10d0*/  IADD3.X R22, PT, PT, R3, UR4, RZ, P3, !PT ;  /* 0x0000000403167c10 */ /* 0x000fe20009ffe4ff */
[----:B------:R0:W-:Y:S04]  /*10e0*/  STL [R14], R39 ;  /* 0x000000270e007387 */ /* 0x0001e80000100800 */
[----:B------:R-:W-:Y:S05]  /*10f0*/  @P0 BRA `(.L_x_9) ;  /* 0xfffffffc00d40947 */ /* 0x000fea000383ffff */
[----:B------:R-:W-:Y:S01]  /*1100*/  ISETP.NE.AND P0, PT, R9, RZ, PT ;  /* 0x000000ff0900720c */ /* 0x000fe20003f05270 */
[----:B------:R1:W-:Y:S04]  /*1110*/  STL [R1+0x18], R22 ;  /* 0x0000181601007387 */ /* 0x0003e80000100800 */
[----:B------:R-:W2:Y:S04]  /*1120*/  LDL R2, [R11+0x18] ;  /* 0x000018000b027983 */ /* 0x000ea80000100800 */
[----:B------:R-:W2:Y:S04]  /*1130*/  LDL R3, [R11+0x14] ;  /* 0x000014000b037983 */ /* 0x000ea80000100800 */
[----:B0-----:R-:W3:Y:S01]  /*1140*/  @P0 LDL R14, [R11+0x10] ;  /* 0x000010000b0e0983 */ /* 0x001ee20000100800 */
[----:B------:R-:W-:Y:S01]  /*1150*/  UMOV UR4, 0x54442d19 ;  /* 0x54442d1900047882 */ /* 0x000fe20000000000 */
[----:B------:R-:W-:Y:S01]  /*1160*/  UMOV UR5, 0x3bf921fb ;  /* 0x3bf921fb00057882 */ /* 0x000fe20000000000 */
[----:B--2---:R-:W-:-:S02]  /*1170*/  @P0 SHF.L.W.U32.HI R2, R3, R9, R2 ;  /* 0x0000000903020219 */ /* 0x004fc40000010e02 */
        /* <DEDUP_REMOVED lines=10> */
[----:B------:R-:W0:Y:S01]  /*1220*/  I2F.F64.S64 R36, R36 ;  /* 0x0000002400247312 */ /* 0x000e220000301c00 */
[----:B------:R-:W-:Y:S02]  /*1230*/  ISETP.GE.AND P3, PT, R3, RZ, PT ;  /* 0x000000ff0300720c */ /* 0x000fe40003f66270 */
[----:B------:R-:W-:Y:S01]  /*1240*/  @!P0 IMAD.MOV R13, RZ, RZ, -R13 ;  /* 0x000000ffff0d8224 */ /* 0x000fe200078e0a0d */
[----:B0-----:R-:W-:-:S10]  /*1250*/  DMUL R38, R36, UR4 ;  /* 0x0000000424267c28 */ /* 0x001fd40008000000 */
[----:B------:R-:W0:Y:S02]  /*1260*/  F2F.F32.F64 R38, R38 ;  /* 0x0000002600267310 */ /* 0x000e240000301000 */
[----:B01----:R-:W-:-:S07]  /*1270*/  FSEL R3, -R38, R38, !P3 ;  /* 0x0000002626037208 */ /* 0x003fce0005800100 */
.L_x_8:
[----:B------:R-:W-:Y:S05]  /*1280*/  BSYNC.RECONVERGENT B0 ;  /* 0x0000000000007941 */ /* 0x000fea0003800200 */
.L_x_7:
[----:B------:R-:W-:Y:S01]  /*1290*/  FMUL R36, R34, 0.63661974668502807617 ;  /* 0x3f22f98322247820 */ /* 0x000fe20000400000 */
[----:B------:R-:W-:Y:S01]  /*12a0*/  FMUL R14, R3, R3 ;  /* 0x00000003030e7220 */ /* 0x000fe20000400000 */
[C---:B------:R-:W-:Y:S02]  /*12b0*/  LOP3.LUT R2, R13.reuse, 0x1, RZ, 0xc0, !PT ;  /* 0x000000010d027812 */ /* 0x040fe400078ec0ff */
[----:B------:R-:W0:Y:S01]  /*12c0*/  F2I.NTZ R42, R36 ;  /* 0x00000024002a7305 */ /* 0x000e220000203100 */
[----:B------:R-:W-:Y:S01]  /*12d0*/  FFMA R22, R14, R17, -0.0013887860113754868507 ;  /* 0xbab607ed0e167423 */ /* 0x000fe20000000011 */
[----:B------:R-:W-:Y:S01]  /*12e0*/  ISETP.NE.U32.AND P0, PT, R2, 0x1, PT ;  /* 0x000000010200780c */ /* 0x000fe20003f05070 */
[----:B------:R-:W-:-:S03]  /*12f0*/  VIADD R2, R13, 0x1 ;  /* 0x000000010d027836 */ /* 0x000fc60000000000 */
[----:B------:R-:W-:Y:S02]  /*1300*/  FSEL R13, R22, -0.00019574658654164522886, P0 ;  /* 0xb94d4153160d7808 */ /* 0x000fe40000000000 */
[----:B------:R-:W-:Y:S02]  /*1310*/  FSEL R37, R20, 0.0083327032625675201416, P0 ;  /* 0x3c0885e414257808 */ /* 0x000fe40000000000 */
[----:B------:R-:W-:Y:S02]  /*1320*/  LOP3.LUT P3, RZ, R2, 0x2, RZ, 0xc0, !PT ;  /* 0x0000000202ff7812 */ /* 0x000fe4000786c0ff */
[----:B------:R-:W-:Y:S01]  /*1330*/  FSEL R2, R3, 1, !P0 ;  /* 0x3f80000003027808 */ /* 0x000fe20004000000 */
[----:B------:R-:W-:Y:S01]  /*1340*/  FFMA R13, R14, R13, R37 ;  /* 0x0000000d0e0d7223 */ /* 0x000fe20000000025 */
[----:B------:R-:W-:Y:S02]  /*1350*/  FSEL R37, -R21, -0.16666662693023681641, P0 ;  /* 0xbe2aaaa815257808 */ /* 0x000fe40000000100 */
[----:B------:R-:W-:Y:S01]  /*1360*/  FSETP.GE.AND P0, PT, |R34|, 105615, PT ;  /* 0x47ce47802200780b */ /* 0x000fe20003f06200 */
[C---:B------:R-:W-:Y:S01]  /*1370*/  FFMA R3, R14.reuse, R2, RZ ;  /* 0x000000020e037223 */ /* 0x040fe200000000ff */
[----:B0-----:R-:W-:Y:S01]  /*1380*/  I2FP.F32.S32 R39, R42 ;  /* 0x0000002a00277245 */ /* 0x001fe20000201400 */
[----:B------:R-:W-:-:S04]  /*1390*/  FFMA R13, R14, R13, R37 ;  /* 0x0000000d0e0d7223 */ /* 0x000fc80000000025 */
[----:B------:R-:W-:Y:S01]  /*13a0*/  FFMA R22, R39, -1.5707962512969970703, R34 ;  /* 0xbfc90fda27167823 */ /* 0x000fe20000000022 */
[----:B------:R-:W-:-:S03]  /*13b0*/  FFMA R38, R3, R13, R2 ;  /* 0x0000000d03267223 */ /* 0x000fc60000000002 */
[----:B------:R-:W-:Y:S01]  /*13c0*/  FFMA R22, R39, -7.5497894158615963534e-08, R22 ;  /* 0xb3a2216827167823 */ /* 0x000fe20000000016 */
[----:B------:R-:W-:-:S03]  /*13d0*/  @P3 FADD R38, RZ, -R38 ;  /* 0x80000026ff263221 */ /* 0x000fc60000000000 */
[----:B------:R-:W-:Y:S01]  /*13e0*/  FFMA R2, R39, -5.3903029534742383927e-15, R22 ;  /* 0xa7c234c527027823 */ /* 0x000fe20000000016 */
[----:B------:R-:W-:Y:S06]  /*13f0*/  @!P0 BRA `(.L_x_10) ;  /* 0x0000000000cc8947 */ /* 0x000fec0003800000 */
[----:B------:R-:W-:-:S13]  /*1400*/  FSETP.NEU.AND P0, PT, |R34|, +INF , PT ;  /* 0x7f8000002200780b */ /* 0x000fda0003f0d200 */
[----:B------:R-:W-:Y:S01]  /*1410*/  @!P0 FMUL R2, RZ, R34 ;  /* 0x00000022ff028220 */ /* 0x000fe20000400000 */
[----:B------:R-:W-:Y:S01]  /*1420*/  @!P0 IMAD.MOV.U32 R42, RZ, RZ, RZ ;  /* 0x000000ffff2a8224 */ /* 0x000fe200078e00ff */
[----:B------:R-:W-:Y:S06]  /*1430*/  @!P0 BRA `(.L_x_10) ;  /* 0x0000000000bc8947 */ /* 0x000fec0003800000 */
[----:B------:R-:W-:Y:S01]  /*1440*/  SHF.L.U32 R2, R34, 0x8, RZ ;  /* 0x0000000822027819 */ /* 0x000fe200000006ff */
[----:B------:R-:W-:Y:S02]  /*1450*/  IMAD.MOV.U32 R22, RZ, RZ, RZ ;  /* 0x000000ffff167224 */ /* 0x000fe400078e00ff */
[----:B------:R-:W-:Y:S01]  /*1460*/  IMAD.MOV.U32 R41, RZ, RZ, RZ ;  /* 0x000000ffff297224 */ /* 0x000fe200078e00ff */
[----:B------:R-:W-:Y:S01]  /*1470*/  LOP3.LUT R43, R2, 0x80000000, RZ, 0xfc, !PT ;  /* 0x80000000022b7812 */ /* 0x000fe200078efcff */
[----:B------:R-:W-:-:S07]  /*1480*/  IMAD.MOV.U32 R13, RZ, RZ, RZ ;  /* 0x000000ffff0d7224 */ /* 0x000fce00078e00ff */
.L_x_11:
[----:B0-----:R-:W0:Y:S02]  /*1490*/  LDC.64 R2, c[0x4][0x40] ;  /* 0x01001000ff027b82 */ /* 0x001e240000000a00 */
[----:B0-----:R-:W-:-:S05]  /*14a0*/  IMAD.WIDE.U32 R36, R13, 0x4, R2 ;  /* 0x000000040d247825 */ /* 0x001fca00078e0002 */
[----:B------:R-:W2:Y:S01]  /*14b0*/  LDG.E.CONSTANT R2, desc[UR6][R36.64] ;  /* 0x0000000624027981 */ /* 0x000ea2000c1e9900 */
[C---:B------:R-:W-:Y:S01]  /*14c0*/  IMAD R14, R13.reuse, 0x4, R1 ;  /* 0x000000040d0e7824 */ /* 0x040fe200078e0201 */
[----:B------:R-:W-:-:S04]  /*14d0*/  IADD3 R13, PT, PT, R13, 0x1, RZ ;  /* 0x000000010d0d7810 */ /* 0x000fc80007ffe0ff */
[----:B------:R-:W-:Y:S01]  /*14e0*/  ISETP.NE.AND P0, PT, R13, 0x6, PT ;  /* 0x000000060d00780c */ /* 0x000fe20003f05270 */
[----:B--2---:R-:W-:-:S03]  /*14f0*/  IMAD.WIDE.U32 R2, R2, R43, RZ ;  /* 0x0000002b02027225 */ /* 0x004fc600078e00ff */
[----:B------:R-:W-:-:S05]  /*1500*/  IADD3 R39, P3, PT, R2, R22, RZ ;  /* 0x0000001602277210 */ /* 0x000fca0007f7e0ff */
[----:B------:R0:W-:Y:S01]  /*1510*/  STL [R14], R39 ;  /* 0x000000270e007387 */ /* 0x0001e20000100800 */
[----:B------:R-:W-:-:S03]  /*1520*/  IMAD.X R22, R3, 0x1, R41, P3 ;  /* 0x0000000103167824 */ /* 0x000fc600018e0629 */
        /* <DEDUP_REMOVED lines=20> */
[----:B------:R-:W-:-:S02]  /*1670*/  SHF.R.S32.HI R14, RZ, 0x1f, R13 ;  /* 0x0000001fff0e7819 */ /* 0x000fc4000001140d */
[C---:B------:R-:W-:Y:S02]  /*1680*/  LEA.HI R42, R13.reuse, R2, RZ, 0x1 ;  /* 0x000000020d2a7211 */ /* 0x040fe400078f08ff */
[C---:B------:R-:W-:Y:S02]  /*1690*/  LOP3.LUT R36, R14.reuse, R3, RZ, 0x3c, !PT ;  /* 0x000000030e247212 */ /* 0x040fe400078e3cff */
[----:B------:R-:W-:Y:S01]  /*16a0*/  LOP3.LUT R37, R14, R13, RZ, 0x3c, !PT ;  /* 0x0000000d0e257212 */ /* 0x000fe200078e3cff */
[----:B------:R-:W-:Y:S01]  /*16b0*/  IMAD.MOV R2, RZ, RZ, -R42 ;  /* 0x000000ffff027224 */ /* 0x000fe200078e0a2a */
[----:B------:R-:W-:-:S04]  /*16c0*/  LOP3.LUT R34, R13, R34, RZ, 0x3c, !PT ;  /* 0x000000220d227212 */ /* 0x000fc800078e3cff */
[----:B------:R-:W0:Y:S01]  /*16d0*/  I2F.F64.S64 R36, R36 ;  /* 0x0000002400247312 */ /* 0x000e220000301c00 */
[----:B------:R-:W-:Y:S02]  /*16e0*/  ISETP.GE.AND P3, PT, R34, RZ, PT ;  /* 0x000000ff2200720c */ /* 0x000fe40003f66270 */
[----:B------:R-:W-:Y:S01]  /*16f0*/  @!P0 MOV R42, R2 ;  /* 0x00000002002a8202 */ /* 0x000fe20000000f00 */
[----:B0-----:R-:W-:-:S10]  /*1700*/  DMUL R40, R36, UR4 ;  /* 0x0000000424287c28 */ /* 0x001fd40008000000 */
[----:B------:R-:W0:Y:S02]  /*1710*/  F2F.F32.F64 R40, R40 ;  /* 0x0000002800287310 */ /* 0x000e240000301000 */
[----:B01----:R-:W-:-:S07]  /*1720*/  FSEL R2, -R40, R40, !P3 ;  /* 0x0000002828027208 */ /* 0x003fce0005800100 */
.L_x_10:
[----:B------:R-:W-:Y:S01]  /*1730*/  FMUL.D2 R25, R25, UR8 ;  /* 0x0000000819197c20 */ /* 0x000fe20008300000 */
[----:B------:R-:W-:Y:S01]  /*1740*/  FMUL R3, R2, R2 ;  /* 0x0000000202037220 */ /* 0x000fe20000400000 */
[C---:B------:R-:W-:Y:S01]  /*1750*/  LOP3.LUT R14, R42.reuse, 0x1, RZ, 0xc0, !PT ;  /* 0x000000012a0e7812 */ /* 0x040fe200078ec0ff */
[----:B------:R-:W-:Y:S02]  /*1760*/  VIADD R42, R42, 0x1 ;  /* 0x000000012a2a7836 */ /* 0x000fe40000000000 */
[----:B------:R-:W-:Y:S01]  /*1770*/  FMUL R34, R25, 0.63661974668502807617 ;  /* 0x3f22f98319227820 */ /* 0x000fe20000400000 */
[----:B------:R-:W-:Y:S01]  /*1780*/  FFMA R13, R3, R17, -0.0013887860113754868507 ;  /* 0xbab607ed030d7423 */ /* 0x000fe20000000011 */
[----:B------:R-:W-:Y:S01]  /*1790*/  ISETP.NE.U32.AND P0, PT, R14, 0x1, PT ;  /* 0x000000010e00780c */ /* 0x000fe20003f05070 */
[----:B------:R-:W-:Y:S01]  /*17a0*/  BSSY.RECONVERGENT B0, `(.L_x_12) ;  /* 0x0000048000007945 */ /* 0x000fe20003800200 */
[----:B------:R-:W0:Y:S01]  /*17b0*/  F2I.NTZ R37, R34 ;  /* 0x0000002200257305 */ /* 0x000e220000203100 */
[----:B------:R-:W-:-:S02]  /*17c0*/  LOP3.LUT P3, RZ, R42, 0x2, RZ, 0xc0, !PT ;  /* 0x000000022aff7812 */ /* 0x000fc4000786c0ff */
[----:B------:R-:W-:Y:S02]  /*17d0*/  FSEL R14, R13, -0.00019574658654164522886, P0 ;  /* 0xb94d41530d0e7808 */ /* 0x000fe40000000000 */
[----:B------:R-:W-:Y:S02]  /*17e0*/  FSEL R22, R20, 0.0083327032625675201416, P0 ;  /* 0x3c0885e414167808 */ /* 0x000fe40000000000 */
[----:B------:R-:W-:-:S03]  /*17f0*/  FSEL R2, R2, 1, !P0 ;  /* 0x3f80000002027808 */ /* 0x000fc60004000000 */
[----:B------:R-:W-:Y:S01]  /*1800*/  FFMA R14, R3, R14, R22 ;  /* 0x0000000e030e7223 */ /* 0x000fe20000000016 */
[----:B------:R-:W-:Y:S02]  /*1810*/  FSEL R22, -R21, -0.16666662693023681641, P0 ;  /* 0xbe2aaaa815167808 */ /* 0x000fe40000000100 */
[----:B------:R-:W-:Y:S02]  /*1820*/  FSETP.GE.AND P0, PT, |R25|, 105615, PT ;  /* 0x47ce47801900780b */ /* 0x000fe40003f06200 */
[----:B0-----:R-:W-:Y:S01]  /*1830*/  I2FP.F32.S32 R36, R37 ;  /* 0x0000002500247245 */ /* 0x001fe20000201400 */
[C---:B------:R-:W-:Y:S01]  /*1840*/  FFMA R14, R3.reuse, R14, R22 ;  /* 0x0000000e030e7223 */ /* 0x040fe20000000016 */
[----:B------:R-:W-:-:S03]  /*1850*/  FFMA R3, R3, R2, RZ ;  /* 0x0000000203037223 */ /* 0x000fc600000000ff */
[----:B------:R-:W-:Y:S01]  /*1860*/  FFMA R13, R36, -1.5707962512969970703, R25 ;  /* 0xbfc90fda240d7823 */ /* 0x000fe20000000019 */
[----:B------:R-:W-:-:S03]  /*1870*/  FFMA R3, R3, R14, R2 ;  /* 0x0000000e03037223 */ /* 0x000fc60000000002 */
[----:B------:R-:W-:Y:S01]  /*1880*/  FFMA R13, R36, -7.5497894158615963534e-08, R13 ;  /* 0xb3a22168240d7823 */ /* 0x000fe2000000000d */
[----:B------:R-:W-:-:S03]  /*1890*/  @P3 FADD R3, RZ, -R3 ;  /* 0x80000003ff033221 */ /* 0x000fc60000000000 */
[----:B------:R-:W-:Y:S01]  /*18a0*/  FFMA R34, R36, -5.3903029534742383927e-15, R13 ;  /* 0xa7c234c524227823 */ /* 0x000fe2000000000d */
[----:B------:R-:W-:Y:S01]  /*18b0*/  FMUL R36, R38, R3 ;  /* 0x0000000326247220 */ /* 0x000fe20000400000 */
[----:B------:R-:W-:Y:S02]  /*18c0*/  IMAD.MOV.U32 R38, RZ, RZ, R37 ;  /* 0x000000ffff267224 */ /* 0x000fe400078e0025 */
[----:B------:R-:W-:Y:S01]  /*18d0*/  IMAD.MOV.U32 R2, RZ, RZ, R34 ;  /* 0x000000ffff027224 */ /* 0x000fe200078e0022 */
        /* <DEDUP_REMOVED lines=10> */
.L_x_14:
        /* <DEDUP_REMOVED lines=11> */
[----:B0-----:R-:W-:Y:S01]  /*1a30*/  SHF.R.U32.HI R14, RZ, 0x17, R25 ;  /* 0x00000017ff0e7819 */ /* 0x001fe20000011619 */
[----:B------:R0:W-:Y:S03]  /*1a40*/  STL [R1+0x18], R22 ;  /* 0x0000181601007387 */ /* 0x0001e60000100800 */
[C---:B------:R-:W-:Y:S02]  /*1a50*/  LOP3.LUT R2, R14.reuse, 0xe0, RZ, 0xc0, !PT ;  /* 0x000000e00e027812 */ /* 0x040fe400078ec0ff */
[----:B------:R-:W-:Y:S02]  /*1a60*/  LOP3.LUT P3, RZ, R14, 0x1f, RZ, 0xc0, !PT ;  /* 0x0000001f0eff7812 */ /* 0x000fe4000786c0ff */
[----:B------:R-:W-:-:S04]  /*1a70*/  IADD3 R2, PT, PT, R2, -0x80, RZ ;  /* 0xffffff8002027810 */ /* 0x000fc80007ffe0ff */
[----:B------:R-:W-:-:S05]  /*1a80*/  SHF.R.U32.HI R2, RZ, 0x5, R2 ;  /* 0x00000005ff027819 */ /* 0x000fca0000011602 */
[----:B------:R-:W-:-:S05]  /*1a90*/  IMAD R37, R2, -0x4, R1 ;  /* 0xfffffffc02257824 */ /* 0x000fca00078e0201 */
        /* <DEDUP_REMOVED lines=17> */
[----:B0-----:R-:W-:-:S03]  /*1bb0*/  LOP3.LUT R22, R14, R25, RZ, 0x3c, !PT ;  /* 0x000000190e167212 */ /* 0x001fc600078e3cff */
[----:B------:R-:W-:Y:S01]  /*1bc0*/  @!P3 IMAD.MOV.U32 R37, RZ, RZ, R13 ;  /* 0x000000ffff25b224 */ /* 0x000fe200078e000d */
[----:B------:R-:W0:Y:S01]  /*1bd0*/  I2F.F64.S64 R2, R2 ;  /* 0x0000000200027312 */ /* 0x000e220000301c00 */
[----:B------:R-:W-:Y:S01]  /*1be0*/  ISETP.GE.AND P4, PT, R22, RZ, PT ;  /* 0x000000ff1600720c */ /* 0x000fe20003f86270 */
[----:B0-----:R-:W-:-:S10]  /*1bf0*/  DMUL R40, R2, UR4 ;  /* 0x0000000402287c28 */ /* 0x001fd40008000000 */
[----:B------:R-:W0:Y:S02]  /*1c00*/  F2F.F32.F64 R40, R40 ;  /* 0x0000002800287310 */ /* 0x000e240000301000 */
[----:B0-----:R-:W-:-:S07]  /*1c10*/  FSEL R2, -R40, R40, !P4 ;  /* 0x0000002828027208 */ /* 0x001fce0006000100 */
.L_x_13:
[----:B------:R-:W-:Y:S05]  /*1c20*/  BSYNC.RECONVERGENT B0 ;  /* 0x0000000000007941 */ /* 0x000fea0003800200 */
.L_x_12:
        /* <DEDUP_REMOVED lines=12> */
[----:B------:R-:W-:-:S04]  /*1cf0*/  FFMA R14, R3, R14, R37 ;  /* 0x0000000e030e7223 */ /* 0x000fc80000000025 */
[----:B------:R-:W-:-:S04]  /*1d00*/  FFMA R13, R13, R14, R2 ;  /* 0x0000000e0d0d7223 */ /* 0x000fc80000000002 */
[----:B------:R-:W-:-:S04]  /*1d10*/  @P4 FADD R13, RZ, -R13 ;  /* 0x8000000dff0d4221 */ /* 0x000fc80000000000 */
[----:B------:R-:W-:Y:S01]  /*1d20*/  FMUL R40, R36, R13 ;  /* 0x0000000d24287220 */ /* 0x000fe20000400000 */
        /* <DEDUP_REMOVED lines=10> */
.L_x_17:
        /* <DEDUP_REMOVED lines=20> */
[----:B0-----:R-:W3:Y:S01]  /*1f10*/  @P0 LDL R14, [R34+0x10] ;  /* 0x00001000220e0983 */ /* 0x001ee20000100800 */
        /* <DEDUP_REMOVED lines=21> */
.L_x_16:
[----:B------:R-:W-:Y:S05]  /*2070*/  BSYNC.RECONVERGENT B0 ;  /* 0x0000000000007941 */ /* 0x000fea0003800200 */
.L_x_15:
[----:B------:R-:W-:Y:S01]  /*2080*/  FMUL R3, R34, R34 ;  /* 0x0000002222037220 */ /* 0x000fe20000400000 */
[C---:B------:R-:W-:Y:S01]  /*2090*/  LOP3.LUT R2, R38.reuse, 0x1, RZ, 0xc0, !PT ;  /* 0x0000000126027812 */ /* 0x040fe200078ec0ff */
[----:B------:R-:W-:Y:S01]  /*20a0*/  BSSY.RECONVERGENT B0, `(.L_x_18) ;  /* 0x000001b000007945 */ /* 0x000fe20003800200 */
[----:B------:R-:W-:Y:S01]  /*20b0*/  LOP3.LUT P3, RZ, R38, 0x2, RZ, 0xc0, !PT ;  /* 0x0000000226ff7812 */ /* 0x000fe2000786c0ff */
[----:B------:R-:W-:Y:S01]  /*20c0*/  FFMA R17, R3, R17, -0.0013887860113754868507 ;  /* 0xbab607ed03117423 */ /* 0x000fe20000000011 */
[----:B------:R-:W-:-:S04]  /*20d0*/  ISETP.NE.U32.AND P0, PT, R2, 0x1, PT ;  /* 0x000000010200780c */ /* 0x000fc80003f05070 */
[----:B------:R-:W-:Y:S02]  /*20e0*/  FSEL R20, R20, 0.0083327032625675201416, !P0 ;  /* 0x3c0885e414147808 */ /* 0x000fe40004000000 */
[----:B------:R-:W-:Y:S02]  /*20f0*/  FSEL R14, R17, -0.00019574658654164522886, !P0 ;  /* 0xb94d4153110e7808 */ /* 0x000fe40004000000 */
[----:B------:R-:W-:Y:S02]  /*2100*/  FSEL R2, R34, 1, P0 ;  /* 0x3f80000022027808 */ /* 0x000fe40000000000 */
[----:B------:R-:W-:Y:S01]  /*2110*/  FSEL R21, -R21, -0.16666662693023681641, !P0 ;  /* 0xbe2aaaa815157808 */ /* 0x000fe20004000100 */
[C---:B------:R-:W-:Y:S02]  /*2120*/  FFMA R14, R3.reuse, R14, R20 ;  /* 0x0000000e030e7223 */ /* 0x040fe40000000014 */
[C---:B------:R-:W-:Y:S02]  /*2130*/  FFMA R13, R3.reuse, R2, RZ ;  /* 0x00000002030d7223 */ /* 0x040fe400000000ff */
[----:B------:R-:W-:-:S04]  /*2140*/  FFMA R14, R3, R14, R21 ;  /* 0x0000000e030e7223 */ /* 0x000fc80000000015 */
[----:B------:R-:W-:-:S04]  /*2150*/  FFMA R2, R13, R14, R2 ;  /* 0x0000000e0d027223 */ /* 0x000fc80000000002 */
[----:B------:R-:W-:-:S04]  /*2160*/  @P3 FADD R2, RZ, -R2 ;  /* 0x80000002ff023221 */ /* 0x000fc80000000000 */
[----:B------:R-:W-:-:S04]  /*2170*/  FFMA R23, R40, R2, R23 ;  /* 0x0000000228177223 */ /* 0x000fc80000000017 */
[----:B------:R-:W-:Y:S01]  /*2180*/  VIADD R3, R23, 0xf3000000 ;  /* 0xf300000017037836 */ /* 0x000fe20000000000 */
[----:B------:R0:W1:Y:S04]  /*2190*/  MUFU.RSQ R2, R23 ;  /* 0x0000001700027308 */ /* 0x0000680000001400 */
[----:B------:R-:W-:-:S13]  /*21a0*/  ISETP.GT.U32.AND P0, PT, R3, 0x727fffff, PT ;  /* 0x727fffff0300780c */ /* 0x000fda0003f04070 */
[----:B01----:R-:W-:Y:S05]  /*21b0*/  @!P0 BRA `(.L_x_19) ;  /* 0x0000000000148947 */ /* 0x003fea0003800000 */
[----:B------:R-:W-:Y:S02]  /*21c0*/  MOV R2, R23 ;  /* 0x0000001700027202 */ /* 0x000fe40000000f00 */
[----:B------:R-:W-:-:S07]  /*21d0*/  MOV R40, 0x21f0 ;  /* 0x000021f000287802 */ /* 0x000fce0000000f00 */
[----:B-----5:R-:W-:Y:S05]  /*21e0*/  CALL.REL.NOINC `($__internal_1_$__cuda_sm20_sqrt_rn_f32_slowpath) ;  /* 0x0000006400a07944 */ /* 0x020fea0003c00000 */
[----:B------:R-:W-:Y:S01]  /*21f0*/  IMAD.MOV.U32 R14, RZ, RZ, R47 ;  /* 0x000000ffff0e7224 */ /* 0x000fe200078e002f */
[----:B------:R-:W-:Y:S06]  /*2200*/  BRA `(.L_x_20) ;  /* 0x0000000000107947 */ /* 0x000fec0003800000 */
.L_x_19:
[----:B------:R-:W-:Y:S01]  /*2210*/  FMUL.FTZ R14, R23, R2 ;  /* 0x00000002170e7220 */ /* 0x000fe20000410000 */
[----:B------:R-:W-:-:S03]  /*2220*/  FMUL.FTZ R2, R2, 0.5 ;  /* 0x3f00000002027820 */ /* 0x000fc60000410000 */
[----:B------:R-:W-:-:S04]  /*2230*/  FFMA R3, -R14, R14, R23 ;  /* 0x0000000e0e037223 */ /* 0x000fc80000000117 */
[----:B------:R-:W-:-:S07]  /*2240*/  FFMA R14, R3, R2, R14 ;  /* 0x00000002030e7223 */ /* 0x000fce000000000e */
.L_x_20:
[----:B------:R-:W-:Y:S05]  /*2250*/  BSYNC.RECONVERGENT B0 ;  /* 0x0000000000007941 */ /* 0x000fea0003800200 */
.L_x_18:
[----:B------:R-:W-:Y:S01]  /*2260*/  FADD R2, -R23, 1 ;  /* 0x3f80000017027421 */ /* 0x000fe20000000100 */
[----:B------:R-:W-:Y:S03]  /*2270*/  BSSY.RECONVERGENT B0, `(.L_x_21) ;  /* 0x000000d000007945 */ /* 0x000fe60003800200 */
[----:B------:R-:W-:Y:S01]  /*2280*/  VIADD R13, R2, 0xf3000000 ;  /* 0xf3000000020d7836 */ /* 0x000fe20000000000 */
[----:B------:R0:W1:Y:S04]  /*2290*/  MUFU.RSQ R3, R2 ;  /* 0x0000000200037308 */ /* 0x0000680000001400 */
[----:B------:R-:W-:-:S13]  /*22a0*/  ISETP.GT.U32.AND P0, PT, R13, 0x727fffff, PT ;  /* 0x727fffff0d00780c */ /* 0x000fda0003f04070 */
[----:B01----:R-:W-:Y:S05]  /*22b0*/  @!P0 BRA `(.L_x_22) ;  /* 0x0000000000108947 */ /* 0x003fea0003800000 */
[----:B------:R-:W-:-:S07]  /*22c0*/  MOV R40, 0x22e0 ;  /* 0x000022e000287802 */ /* 0x000fce0000000f00 */
[----:B-----5:R-:W-:Y:S05]  /*22d0*/  CALL.REL.NOINC `($__internal_1_$__cuda_sm20_sqrt_rn_f32_slowpath) ;  /* 0x0000006400647944 */ /* 0x020fea0003c00000 */
[----:B------:R-:W-:Y:S01]  /*22e0*/  IMAD.MOV.U32 R13, RZ, RZ, R47 ;  /* 0x000000ffff0d7224 */ /* 0x000fe200078e002f */
[----:B------:R-:W-:Y:S06]  /*22f0*/  BRA `(.L_x_23) ;  /* 0x0000000000107947 */ /* 0x000fec0003800000 */
.L_x_22:
[----:B------:R-:W-:Y:S01]  /*2300*/  FMUL.FTZ R13, R2, R3 ;  /* 0x00000003020d7220 */ /* 0x000fe20000410000 */
[----:B------:R-:W-:-:S03]  /*2310*/  FMUL.FTZ R3, R3, 0.5 ;  /* 0x3f00000003037820 */ /* 0x000fc60000410000 */
[----:B------:R-:W-:-:S04]  /*2320*/  FFMA R2, -R13, R13, R2 ;  /* 0x0000000d0d027223 */ /* 0x000fc80000000102 */
[----:B------:R-:W-:-:S07]  /*2330*/  FFMA R13, R2, R3, R13 ;  /* 0x00000003020d7223 */ /* 0x000fce000000000d */
.L_x_23:
[----:B------:R-:W-:Y:S05]  /*2340*/  BSYNC.RECONVERGENT B0 ;  /* 0x0000000000007941 */ /* 0x000fea0003800200 */
.L_x_21:
[CC--:B------:R-:W-:Y:S01]  /*2350*/  FSETP.GT.AND P0, PT, |R14|.reuse, |R13|.reuse, PT ;  /* 0x4000000d0e00720b */ /* 0x0c0fe20003f04200 */
[----:B------:R-:W-:Y:S03]  /*2360*/  BSSY.RECONVERGENT B0, `(.L_x_24) ;  /* 0x000000f000007945 */ /* 0x000fe60003800200 */
[----:B------:R-:W-:Y:S02]  /*2370*/  FSEL R17, |R14|, |R13|, P0 ;  /* 0x4000000d0e117208 */ /* 0x000fe40000000200 */
[----:B------:R-:W-:Y:S02]  /*2380*/  FSEL R2, |R13|, |R14|, P0 ;  /* 0x4000000e0d027208 */ /* 0x000fe40000000200 */
[----:B------:R-:W0:Y:S08]  /*2390*/  MUFU.RCP R20, R17 ;  /* 0x0000001100147308 */ /* 0x000e300000001000 */
[----:B------:R-:W1:Y:S01]  /*23a0*/  FCHK P3, R2, R17 ;  /* 0x0000001102007302 */ /* 0x000e620000060000 */
[----:B0-----:R-:W-:-:S04]  /*23b0*/  FFMA R3, -R17, R20, 1 ;  /* 0x3f80000011037423 */ /* 0x001fc80000000114 */
[----:B------:R-:W-:-:S04]  /*23c0*/  FFMA R3, R20, R3, R20 ;  /* 0x0000000314037223 */ /* 0x000fc80000000014 */
[----:B------:R-:W-:-:S04]  /*23d0*/  FFMA R20, R2, R3, RZ ;  /* 0x0000000302147223 */ /* 0x000fc800000000ff */
[----:B------:R-:W-:-:S04]  /*23e0*/  FFMA R21, -R17, R20, R2 ;  /* 0x0000001411157223 */ /* 0x000fc80000000102 */
[----:B------:R-:W-:Y:S01]  /*23f0*/  FFMA R3, R3, R21, R20 ;  /* 0x0000001503037223 */ /* 0x000fe20000000014 */
[----:B-1----:R-:W-:Y:S06]  /*2400*/  @!P3 BRA `(.L_x_25) ;  /* 0x000000000010b947 */ /* 0x002fec0003800000 */
[----:B------:R-:W-:Y:S02]  /*2410*/  MOV R3, R17 ;  /* 0x0000001100037202 */ /* 0x000fe40000000f00 */
[----:B------:R-:W-:-:S07]  /*2420*/  MOV R40, 0x2440 ;  /* 0x0000244000287802 */ /* 0x000fce0000000f00 */
[----:B-----5:R-:W-:Y:S05]  /*2430*/  CALL.REL.NOINC `($__internal_2_$__cuda_sm3x_div_rn_noftz_f32_slowpath) ;  /* 0x0000006400647944 */ /* 0x020fea0003c00000 */
[----:B------:R-:W-:-:S07]  /*2440*/  IMAD.MOV.U32 R3, RZ, RZ, R2 ;  /* 0x000000ffff037224 */ /* 0x000fce00078e0002 */
.L_x_25:
[----:B------:R-:W-:Y:S05]  /*2450*/  BSYNC.RECONVERGENT B0 ;  /* 0x0000000000007941 */ /* 0x000fea0003800200 */
.L_x_24:
[----:B------:R-:W-:Y:S02]  /*2460*/  IMAD.MOV.U32 R21, RZ, RZ, 0x3b33710b ;  /* 0x3b33710bff157424 */ /* 0x000fe400078e00ff */
[----:B------:R-:W-:Y:S01]  /*2470*/  FMUL R2, R3, R3 ;  /* 0x0000000303027220 */ /* 0x000fe20000400000 */
[C---:B------:R-:W-:Y:S01]  /*2480*/  ISETP.GE.AND P3, PT, R13.reuse, RZ, PT ;  /* 0x000000ff0d00720c */ /* 0x040fe20003f66270 */
[----:B------:R-:W0:Y:S01]  /*2490*/  LDCU UR4, c[0x3][0x4c] ;  /* 0x00c00980ff0477ac */ /* 0x000e220008000800 */
[C---:B------:R-:W-:Y:S01]  /*24a0*/  FSETP.NEU.AND P4, PT, |R13|.reuse, |R14|, PT ;  /* 0x4000000e0d00720b */ /* 0x040fe20003f8d200 */
[C---:B------:R-:W-:Y:S01]  /*24b0*/  FFMA R21, R2.reuse, R21, -0.015681877732276916504 ;  /* 0xbc80774802157423 */ /* 0x040fe20000000015 */
[----:B------:R-:W-:Y:S01]  /*24c0*/  FADD R13, |R13|, |R14| ;  /* 0x4000000e0d0d7221 */ /* 0x000fe20000000200 */
[----:B------:R-:W-:Y:S02]  /*24d0*/  BSSY.RECONVERGENT B0, `(.L_x_26) ;  /* 0x0000025000007945 */ /* 0x000fe40003800200 */
[----:B------:R-:W-:-:S04]  /*24e0*/  FFMA R21, R2, R21, 0.042200751602649688721 ;  /* 0x3d2cdab202157423 */ /* 0x000fc80000000015 */
[----:B------:R-:W-:-:S04]  /*24f0*/  FFMA R21, R2, R21, -0.074792981147766113281 ;  /* 0xbd992d1002157423 */ /* 0x000fc80000000015 */
[----:B------:R-:W-:-:S04]  /*2500*/  FFMA R21, R2, R21, 0.10640415549278259277 ;  /* 0x3dd9ea6c02157423 */ /* 0x000fc80000000015 */
[----:B------:R-:W-:-:S04]  /*2510*/  FFMA R21, R2, R21, -0.14207722246646881104 ;  /* 0xbe117cb102157423 */ /* 0x000fc80000000015 */
[----:B------:R-:W-:-:S04]  /*2520*/  FFMA R21, R2, R21, 0.19993925094604492188 ;  /* 0x3e4cbce002157423 */ /* 0x000fc80000000015 */
[----:B------:R-:W-:-:S04]  /*2530*/  FFMA R21, R2, R21, -0.33333197236061096191 ;  /* 0xbeaaaa7d02157423 */ /* 0x000fc80000000015 */
[----:B------:R-:W-:Y:S01]  /*2540*/  FMUL R2, R2, R21 ;  /* 0x0000001502027220 */ /* 0x000fe20000400000 */
[----:B------:R-:W-:-:S03]  /*2550*/  IMAD.MOV.U32 R21, RZ, RZ, 0x3f6ee581 ;  /* 0x3f6ee581ff157424 */ /* 0x000fc600078e00ff */
[----:B------:R-:W-:Y:S02]  /*2560*/  FFMA R2, R2, R3, R3 ;  /* 0x0000000302027223 */ /* 0x000fe40000000003 */
[C---:B------:R-:W-:Y:S02]  /*2570*/  FSEL R20, R21.reuse, 1.8663789033889770508, P0 ;  /* 0x3feee58115147808 */ /* 0x040fe40000000000 */
[----:B------:R-:W-:-:S05]  /*2580*/  FFMA R3, R21, 1.6832555532455444336, -R2 ;  /* 0x3fd774eb15037823 */ /* 0x000fca0000000802 */
[-C--:B------:R-:W-:Y:S02]  /*2590*/  FSEL R21, R3, R2.reuse, P0 ;  /* 0x0000000203157208 */ /* 0x080fe40000000000 */
[----:B------:R-:W-:Y:S01]  /*25a0*/  FSEL R3, R2, -R2, P0 ;  /* 0x8000000202037208 */ /* 0x000fe20000000000 */
[----:B------:R-:W-:Y:S01]  /*25b0*/  HFMA2 R2, -RZ, RZ, 2.04296875, -15.78125 ;  /* 0x4016cbe4ff027431 */ /* 0x000fe200000001ff */
[----:B------:R-:W-:-:S03]  /*25c0*/  FSETP.NEU.AND P0, PT, R17, RZ, PT ;  /* 0x000000ff1100720b */ /* 0x000fc60003f0d000 */
[----:B------:R-:W-:Y:S01]  /*25d0*/  @!P3 FFMA R21, R20, 1.6832555532455444336, R3 ;  /* 0x3fd774eb1415b823 */ /* 0x000fe20000000003 */
[----:B------:R-:W-:-:S09]  /*25e0*/  @!P4 FSEL R21, R2, 0.78539818525314331055, !P3 ;  /* 0x3f490fdb0215c808 */ /* 0x000fd20005800000 */
[----:B------:R-:W-:Y:S02]  /*25f0*/  @!P0 FSEL R21, RZ, 3.1415927410125732422, P3 ;  /* 0x40490fdbff158808 */ /* 0x000fe40001800000 */
[----:B------:R-:W-:Y:S02]  /*2600*/  FSETP.NAN.AND P0, PT, R13, R13, PT ;  /* 0x0000000d0d00720b */ /* 0x000fe40003f08000 */
[----:B------:R-:W-:-:S04]  /*2610*/  LOP3.LUT R14, R21, 0x80000000, R14, 0xb8, !PT ;  /* 0x80000000150e7812 */ /* 0x000fc800078eb80e */
[----:B------:R-:W-:-:S05]  /*2620*/  FSEL R14, R13, R14, P0 ;  /* 0x0000000e0d0e7208 */ /* 0x000fca0000000000 */
[----:B------:R-:W-:-:S04]  /*2630*/  FADD R14, R14, R14 ;  /* 0x0000000e0e0e7221 */ /* 0x000fc80000000000 */
[----:B0-----:R-:W-:-:S04]  /*2640*/  FMUL R14, R14, UR4 ;  /* 0x000000040e0e7c20 */ /* 0x001fc80008400000 */
[----:B------:R-:W-:-:S04]  /*2650*/  FMUL R3, R14, R14 ;  /* 0x0000000e0e037220 */ /* 0x000fc80000400000 */
[----:B------:R-:W-:-:S04]  /*2660*/  FFMA R2, R6, R6, R3 ;  /* 0x0000000606027223 */ /* 0x000fc80000000003 */
[----:B------:R-:W-:Y:S01]  /*2670*/  VIADD R13, R2, 0xf3000000 ;  /* 0xf3000000020d7836 */ /* 0x000fe20000000000 */
[----:B------:R0:W1:Y:S04]  /*2680*/  MUFU.RSQ R3, R2 ;  /* 0x0000000200037308 */ /* 0x0000680000001400 */
[----:B------:R-:W-:-:S13]  /*2690*/  ISETP.GT.U32.AND P0, PT, R13, 0x727fffff, PT ;  /* 0x727fffff0d00780c */ /* 0x000fda0003f04070 */
[----:B01----:R-:W-:Y:S05]  /*26a0*/  @!P0 BRA `(.L_x_27) ;  /* 0x00000000000c8947 */ /* 0x003fea0003800000 */
[----:B------:R-:W-:-:S07]  /*26b0*/  MOV R40, 0x26d0 ;  /* 0x000026d000287802 */ /* 0x000fce0000000f00 */
[----:B-----5:R-:W-:Y:S05]  /*26c0*/  CALL.REL.NOINC `($__internal_1_$__cuda_sm20_sqrt_rn_f32_slowpath) ;  /* 0x0000006000687944 */ /* 0x020fea0003c00000 */
[----:B------:R-:W-:Y:S05]  /*26d0*/  BRA `(.L_x_28) ;  /* 0x0000000000107947 */ /* 0x000fea0003800000 */
.L_x_27:
[----:B------:R-:W-:Y:S01]  /*26e0*/  FMUL.FTZ R47, R2, R3 ;  /* 0x00000003022f7220 */ /* 0x000fe20000410000 */
[----:B------:R-:W-:-:S03]  /*26f0*/  FMUL.FTZ R3, R3, 0.5 ;  /* 0x3f00000003037820 */ /* 0x000fc60000410000 */
[----:B------:R-:W-:-:S04]  /*2700*/  FFMA R2, -R47, R47, R2 ;  /* 0x0000002f2f027223 */ /* 0x000fc80000000102 */
[----:B------:R-:W-:-:S07]  /*2710*/  FFMA R47, R2, R3, R47 ;  /* 0x00000003022f7223 */ /* 0x000fce000000002f */
.L_x_28:
[----:B------:R-:W-:Y:S05]  /*2720*/  BSYNC.RECONVERGENT B0 ;  /* 0x0000000000007941 */ /* 0x000fea0003800200 */
.L_x_26:
[----:B------:R-:W0:Y:S01]  /*2730*/  LDC R13, c[0x0][0x3a4] ;  /* 0x0000e900ff0d7b82 */ /* 0x000e220000000800 */
[----:B------:R-:W-:Y:S01]  /*2740*/  BSSY.RECONVERGENT B0, `(.L_x_29) ;  /* 0x000000e000007945 */ /* 0x000fe20003800200 */
[----:B0-----:R-:W0:Y:S08]  /*2750*/  MUFU.RCP R2, R13 ;  /* 0x0000000d00027308 */ /* 0x001e300000001000 */
[----:B------:R-:W1:Y:S01]  /*2760*/  FCHK P0, R47, R13 ;  /* 0x0000000d2f007302 */ /* 0x000e620000000000 */
[----:B0-----:R-:W-:-:S04]  /*2770*/  FFMA R3, R2, -R13, 1 ;  /* 0x3f80000002037423 */ /* 0x001fc8000000080d */
[----:B------:R-:W-:-:S04]  /*2780*/  FFMA R2, R2, R3, R2 ;  /* 0x0000000302027223 */ /* 0x000fc80000000002 */
[----:B------:R-:W-:-:S04]  /*2790*/  FFMA R14, R2, R47, RZ ;  /* 0x0000002f020e7223 */ /* 0x000fc800000000ff */
[----:B------:R-:W-:-:S04]  /*27a0*/  FFMA R3, R14, -R13, R47 ;  /* 0x8000000d0e037223 */ /* 0x000fc8000000002f */
[----:B------:R-:W-:Y:S01]  /*27b0*/  FFMA R2, R2, R3, R14 ;  /* 0x0000000302027223 */ /* 0x000fe2000000000e */
[----:B-1----:R-:W-:Y:S06]  /*27c0*/  @!P0 BRA `(.L_x_30) ;  /* 0x0000000000148947 */ /* 0x002fec0003800000 */
[----:B------:R-:W0:Y:S01]  /*27d0*/  LDCU UR4, c[0x0][0x3a4] ;  /* 0x00007480ff0477ac */ /* 0x000e220008000800 */
[----:B------:R-:W-:Y:S01]  /*27e0*/  IMAD.MOV.U32 R2, RZ, RZ, R47 ;  /* 0x000000ffff027224 */ /* 0x000fe200078e002f */
[----:B------:R-:W-:Y:S01]  /*27f0*/  MOV R40, 0x2820 ;  /* 0x0000282000287802 */ /* 0x000fe20000000f00 */
[----:B0-----:R-:W-:-:S07]  /*2800*/  IMAD.U32 R3, RZ, RZ, UR4 ;  /* 0x00000004ff037e24 */ /* 0x001fce000f8e00ff */
[----:B-----5:R-:W-:Y:S05]  /*2810*/  CALL.REL.NOINC `($__internal_2_$__cuda_sm3x_div_rn_noftz_f32_slowpath) ;  /* 0x00000060006c7944 */ /* 0x020fea0003c00000 */
.L_x_30:
[----:B------:R-:W-:Y:S05]  /*2820*/  BSYNC.RECONVERGENT B0 ;  /* 0x0000000000007941 */ /* 0x000fea0003800200 */
.L_x_29:
[----:B------:R-:W2:Y:S01]  /*2830*/  LDG.E R19, desc[UR6][R18.64+0x8] ;  /* 0x0000080612137981 */ /* 0x000ea2000c1e1900 */
[----:B------:R-:W-:-:S04]  /*2840*/  FADD R2, R5, R2 ;  /* 0x0000000205027221 */ /* 0x000fc80000000000 */
[----:B--2---:R-:W-:-:S04]  /*2850*/  FADD R3, -R2, R19 ;  /* 0x0000001302037221 */ /* 0x004fc80000000100 */
[----:B------:R-:W-:Y:S01]  /*2860*/  FFMA R16, R3, R3, R16 ;  /* 0x0000000303107223 */ /* 0x000fe20000000010 */
[----:B------:R-:W-:Y:S06]  /*2870*/  @P1 BRA `(.L_x_31) ;  /* 0xffffffdc004c1947 */ /* 0x000fec000383ffff */
.L_x_0:
[----:B------:R-:W0:Y:S01]  /*2880*/  LDCU UR4, c[0x0][0x388] ;  /* 0x00007100ff0477ac */ /* 0x000e220008000800 */
[----:B------:R-:W-:Y:S01]  /*2890*/  BSSY.RECONVERGENT B0, `(.L_x_32) ;  /* 0x000000e000007945 */ /* 0x000fe20003800200 */
[----:B0-----:R-:W-:-:S04]  /*28a0*/  I2FP.F32.S32 R9, UR4 ;  /* 0x0000000400097c45 */ /* 0x001fc80008201400 */
        /* <DEDUP_REMOVED lines=8> */
[----:B------:R-:W-:Y:S01]  /*2930*/  MOV R2, R16 ;  /* 0x0000001000027202 */ /* 0x000fe20000000f00 */
[----:B------:R-:W-:Y:S01]  /*2940*/  IMAD.MOV.U32 R3, RZ, RZ, R9 ;  /* 0x000000ffff037224 */ /* 0x000fe200078e0009 */
[----:B------:R-:W-:-:S07]  /*2950*/  MOV R40, 0x2970 ;  /* 0x0000297000287802 */ /* 0x000fce0000000f00 */
[----:B-----5:R-:W-:Y:S05]  /*2960*/  CALL.REL.NOINC `($__internal_2_$__cuda_sm3x_div_rn_noftz_f32_slowpath) ;  /* 0x0000006000187944 */ /* 0x020fea0003c00000 */
.L_x_33:
[----:B------:R-:W-:Y:S05]  /*2970*/  BSYNC.RECONVERGENT B0 ;  /* 0x0000000000007941 */ /* 0x000fea0003800200 */
.L_x_32:
[----:B------:R-:W-:Y:S01]  /*2980*/  VIADD R0, R2, 0xf3000000 ;  /* 0xf300000002007836 */ /* 0x000fe20000000000 */
[----:B------:R0:W1:Y:S01]  /*2990*/  MUFU.RSQ R3, R2 ;  /* 0x0000000200037308 */ /* 0x0000620000001400 */
[----:B------:R-:W-:Y:S03]  /*29a0*/  BSSY.RECONVERGENT B0, `(.L_x_34) ;  /* 0x000000b000007945 */ /* 0x000fe60003800200 */
[----:B------:R-:W-:-:S13]  /*29b0*/  ISETP.GT.U32.AND P0, PT, R0, 0x727fffff, PT ;  /* 0x727fffff0000780c */ /* 0x000fda0003f04070 */
[----:B01----:R-:W-:Y:S05]  /*29c0*/  @!P0 BRA `(.L_x_35) ;  /* 0x0000000000108947 */ /* 0x003fea0003800000 */
[----:B------:R-:W-:-:S07]  /*29d0*/  MOV R40, 0x29f0 ;  /* 0x000029f000287802 */ /* 0x000fce0000000f00 */
[----:B-----5:R-:W-:Y:S05]  /*29e0*/  CALL.REL.NOINC `($__internal_1_$__cuda_sm20_sqrt_rn_f32_slowpath) ;  /* 0x0000005c00a07944 */ /* 0x020fea0003c00000 */
[----:B------:R-:W-:Y:S01]  /*29f0*/  IMAD.MOV.U32 R9, RZ, RZ, R47 ;  /* 0x000000ffff097224 */ /* 0x000fe200078e002f */
[----:B------:R-:W-:Y:S06]  /*2a00*/  BRA `(.L_x_36) ;  /* 0x0000000000107947 */ /* 0x000fec0003800000 */
.L_x_35:
[C---:B------:R-:W-:Y:S01]  /*2a10*/  FMUL.FTZ R9, R3.reuse, R2 ;  /* 0x0000000203097220 */ /* 0x040fe20000410000 */
[----:B------:R-:W-:-:S03]  /*2a20*/  FMUL.FTZ R0, R3, 0.5 ;  /* 0x3f00000003007820 */ /* 0x000fc60000410000 */
[----:B------:R-:W-:-:S04]  /*2a30*/  FFMA R2, -R9, R9, R2 ;  /* 0x0000000909027223 */ /* 0x000fc80000000102 */
[----:B------:R-:W-:-:S07]  /*2a40*/  FFMA R9, R2, R0, R9 ;  /* 0x0000000002097223 */ /* 0x000fce0000000009 */
.L_x_36:
[----:B------:R-:W-:Y:S05]  /*2a50*/  BSYNC.RECONVERGENT B0 ;  /* 0x0000000000007941 */ /* 0x000fea0003800200 */
.L_x_34:
[----:B------:R-:W0:Y:S02]  /*2a60*/  LDCU UR4, c[0x0][0x3c0] ;  /* 0x00007800ff0477ac */ /* 0x000e240008000800 */
[----:B0-----:R-:W-:-:S09]  /*2a70*/  UISETP.GE.AND UP0, UPT, UR4, 0x1, UPT ;  /* 0x000000010400788c */ /* 0x001fd2000bf06270 */
[----:B------:R-:W-:Y:S05]  /*2a80*/  BRA.U !UP0, `(.L_x_37) ;  /* 0x00000059084c7547 */ /* 0x000fea000b800000 */
[----:B------:R-:W0:Y:S02]  /*2a90*/  LDCU UR4, c[0x0][0x3b4] ;  /* 0x00007680ff0477ac */ /* 0x000e240008000800 */
[----:B0-----:R-:W-:-:S04]  /*2aa0*/  I2FP.F32.S32 R2, UR4 ;  /* 0x0000000400027c45 */ /* 0x001fc80008201400 */
[----:B------:R-:W-:-:S04]  /*2ab0*/  IADD3 R0, PT, PT, R2, 0x1800000, RZ ;  /* 0x0180000002007810 */ /* 0x000fc80007ffe0ff */
[----:B------:R-:W-:-:S04]  /*2ac0*/  LOP3.LUT R0, R0, 0x7f800000, RZ, 0xc0, !PT ;  /* 0x7f80000000007812 */ /* 0x000fc800078ec0ff */
[----:B------:R-:W-:-:S13]  /*2ad0*/  ISETP.GT.U32.AND P0, PT, R0, 0x1ffffff, PT ;  /* 0x01ffffff0000780c */ /* 0x000fda0003f04070 */
[----:B------:R-:W-:Y:S05]  /*2ae0*/  @P0 BRA `(.L_x_38) ;  /* 0x0000000000100947 */ /* 0x000fea0003800000 */
[----:B------:R-:W-:-:S07]  /*2af0*/  MOV R40, 0x2b10 ;  /* 0x00002b1000287802 */ /* 0x000fce0000000f00 */
[----:B-----5:R-:W-:Y:S05]  /*2b00*/  CALL.REL.NOINC `($__internal_0_$__cuda_sm20_rcp_rn_f32_slowpath) ;  /* 0x0000005800847944 */ /* 0x020fea0003c00000 */
[----:B------:R-:W-:Y:S01]  /*2b10*/  IMAD.MOV.U32 R43, RZ, RZ, R44 ;  /* 0x000000ffff2b7224 */ /* 0x000fe200078e002c */
[----:B------:R-:W-:Y:S06]  /*2b20*/  BRA `(.L_x_39) ;  /* 0x0000000000107947 */ /* 0x000fec0003800000 */
.L_x_38:
[----:B------:R-:W0:Y:S02]  /*2b30*/  MUFU.RCP R43, R2 ;  /* 0x00000002002b7308 */ /* 0x000e240000001000 */
[----:B0-----:R-:W-:-:S04]  /*2b40*/  FFMA R0, R2, R43, -1 ;  /* 0xbf80000002007423 */ /* 0x001fc8000000002b */
[----:B------:R-:W-:-:S04]  /*2b50*/  FADD.FTZ R0, -R0, -RZ ;  /* 0x800000ff00007221 */ /* 0x000fc80000010100 */
[----:B------:R-:W-:-:S07]  /*2b60*/  FFMA R43, R43, R0, R43 ;  /* 0x000000002b2b7223 */ /* 0x000fce000000002b */
.L_x_39:
[----:B------:R-:W-:Y:S01]  /*2b70*/  FMUL R2, R43, 0.5 ;  /* 0x3f0000002b027820 */ /* 0x000fe20000400000 */
[----:B------:R-:W0:Y:S01]  /*2b80*/  LDCU UR4, c[0x0][0x3b8] ;  /* 0x00007700ff0477ac */ /* 0x000e220008000800 */
[----:B------:R-:W-:Y:S01]  /*2b90*/  FRND.FLOOR R38, R43 ;  /* 0x0000002b00267307 */ /* 0x000fe20000205000 */
[----:B------:R-:W-:Y:S01]  /*2ba0*/  BSSY.RECONVERGENT B0, `(.L_x_37) ;  /* 0x0000581000007945 */ /* 0x000fe20003800200 */
[----:B------:R-:W-:Y:S01]  /*2bb0*/  IMAD.MOV.U32 R36, RZ, RZ, RZ ;  /* 0x000000ffff247224 */ /* 0x000fe200078e00ff */
[----:B------:R-:W1:Y:S01]  /*2bc0*/  LDCU UR5, c[0x0][0x3a8] ;  /* 0x00007500ff0577ac */ /* 0x000e620008000800 */
[----:B------:R-:W-:Y:S01]  /*2bd0*/  IMAD.MOV.U32 R34, RZ, RZ, R9 ;  /* 0x000000ffff227224 */ /* 0x000fe200078e0009 */
[----:B------:R-:W-:Y:S01]  /*2be0*/  MOV R41, R5 ;  /* 0x0000000500297202 */ /* 0x000fe20000000f00 */
[----:B------:R-:W-:Y:S02]  /*2bf0*/  IMAD.MOV.U32 R39, RZ, RZ, R6 ;  /* 0x000000ffff277224 */ /* 0x000fe400078e0006 */
[----:B------:R-:W2:Y:S01]  /*2c00*/  FRND.TRUNC R2, R2 ;  /* 0x0000000200027307 */ /* 0x000ea2000020d000 */
[----:B------:R-:W-:-:S02]  /*2c10*/  IMAD.MOV.U32 R37, RZ, RZ, R8 ;  /* 0x000000ffff257224 */ /* 0x000fc400078e0008 */
[----:B------:R-:W-:Y:S01]  /*2c20*/  IMAD.MOV.U32 R25, RZ, RZ, R7 ;  /* 0x000000ffff197224 */ /* 0x000fe200078e0007 */
[----:B0-----:R-:W-:Y:S01]  /*2c30*/  MOV R10, UR4 ;  /* 0x00000004000a7c02 */ /* 0x001fe20008000f00 */
[----:B-1----:R-:W-:Y:S02]  /*2c40*/  IMAD.U32 R0, RZ, RZ, UR5 ;  /* 0x00000005ff007e24 */ /* 0x002fe4000f8e00ff */
[----:B--2---:R-:W-:-:S04]  /*2c50*/  FADD R12, R2, R2 ;  /* 0x00000002020c7221 */ /* 0x004fc80000000000 */
[----:B------:R-:W-:-:S07]  /*2c60*/  FADD R23, -R12, R43 ;  /* 0x0000002b0c177221 */ /* 0x000fce0000000100 */
.L_x_115:
[----:B------:R-:W0:Y:S02]  /*2c70*/  LDCU UR4, c[0x0][0x3bc] ;  /* 0x00007780ff0477ac */ /* 0x000e240008000800 */
[----:B0-----:R-:W-:-:S09]  /*2c80*/  UISETP.GE.AND UP0, UPT, UR4, 0x1, UPT ;  /* 0x000000010400788c */ /* 0x001fd2000bf06270 */
[----:B-1----:R-:W-:Y:S05]  /*2c90*/  BRA.U !UP0, `(.L_x_40) ;  /* 0x0000004108fc7547 */ /* 0x002fea000b800000 */
        /* <DEDUP_REMOVED lines=15> */
.L_x_42:
[----:B------:R-:W-:Y:S05]  /*2d90*/  BSYNC.RECONVERGENT B3 ;  /* 0x0000000000037941 */ /* 0x000fea0003800200 */
.L_x_41:
[----:B------:R-:W0:Y:S01]  /*2da0*/  LDC.64 R12, c[0x0][0x390] ;  /* 0x0000e400ff0c7b82 */ /* 0x000e220000000a00 */
[----:B------:R-:W0:Y:S01]  /*2db0*/  LDCU UR4, c[0x0][0x38c] ;  /* 0x00007180ff0477ac */ /* 0x000e220008000800 */
[----:B------:R-:W1:Y:S06]  /*2dc0*/  LDCU UR5, c[0x0][0x3a0] ;  /* 0x00007400ff0577ac */ /* 0x000e6c0008000800 */
[----:B------:R-:W2:Y:S01]  /*2dd0*/  LDC.64 R14, c[0x0][0x398] ;  /* 0x0000e600ff0e7b82 */ /* 0x000ea20000000a00 */
[----:B0-----:R-:W-:-:S04]  /*2de0*/  FADD R3, R12, -UR4 ;  /* 0x800000040c037e21 */ /* 0x001fc80008000000 */
[-C--:B------:R-:W-:Y:S01]  /*2df0*/  FMUL R3, R3, R10.reuse ;  /* 0x0000000a03037220 */ /* 0x080fe20000400000 */
[----:B--2---:R-:W-:Y:S01]  /*2e00*/  FADD R11, R14, -R13 ;  /* 0x8000000d0e0b7221 */ /* 0x004fe20000000000 */
[----:B-1----:R-:W-:Y:S01]  /*2e10*/  FADD R13, -R15, UR5 ;  /* 0x000000050f0d7e21 */ /* 0x002fe20008000100 */
[----:B------:R-:W-:Y:S01]  /*2e20*/  FMUL R15, R10, 10 ;  /* 0x412000000a0f7820 */ /* 0x000fe20000400000 */
[----:B------:R-:W-:Y:S02]  /*2e30*/  HFMA2 R14, -RZ, RZ, 0, 0 ;  /* 0x00000000ff0e7431 */ /* 0x000fe400000001ff */
[-C--:B------:R-:W-:Y:S01]  /*2e40*/  FMUL R11, R11, R10.reuse ;  /* 0x0000000a0b0b7220 */ /* 0x080fe20000400000 */
[----:B------:R-:W-:Y:S01]  /*2e50*/  FMUL R13, R13, R10 ;  /* 0x0000000a0d0d7220 */ /* 0x000fe20000400000 */
[-C--:B------:R-:W-:Y:S01]  /*2e60*/  FMUL R22, R15, R2.reuse ;  /* 0x000000020f167220 */ /* 0x080fe20000400000 */
[-C--:B------:R-:W-:Y:S01]  /*2e70*/  FMUL R20, R3, R2.reuse ;  /* 0x0000000203147220 */ /* 0x080fe20000400000 */
[-C--:B------:R-:W-:Y:S01]  /*2e80*/  FMUL R18, R11, R2.reuse ;  /* 0x000000020b127220 */ /* 0x080fe20000400000 */
[----:B------:R-:W-:-:S07]  /*2e90*/  FMUL R16, R13, R2 ;  /* 0x000000020d107220 */ /* 0x000fce0000400000 */
.L_x_100:
[----:B------:R-:W-:Y:S01]  /*2ea0*/  SHF.R.U32.HI R2, RZ, 0x2, R35 ;  /* 0x00000002ff027819 */ /* 0x000fe20000011623 */
[----:B------:R-:W-:Y:S01]  /*2eb0*/  IMAD.SHL.U32 R10, R27, 0x10, RZ ;  /* 0x000000101b0a7824 */ /* 0x000fe200078e00ff */
[----:B------:R-:W0:Y:S01]  /*2ec0*/  LDCU UR4, c[0x0][0x3bc] ;  /* 0x00007780ff0477ac */ /* 0x000e220008000800 */
[----:B------:R-:W-:Y:S01]  /*2ed0*/  IMAD.MOV.U32 R40, RZ, RZ, 0x2f800000 ;  /* 0x2f800000ff287424 */ /* 0x000fe200078e00ff */
[----:B------:R-:W-:Y:S01]  /*2ee0*/  LOP3.LUT R2, R2, R35, RZ, 0x3c, !PT ;  /* 0x0000002302027212 */ /* 0x000fe200078e3cff */
[----:B------:R-:W-:Y:S01]  /*2ef0*/  BSSY.RECONVERGENT B1, `(.L_x_43) ;  /* 0x000004c000017945 */ /* 0x000fe20003800200 */
[----:B------:R-:W1:Y:S01]  /*2f00*/  LDC R35, c[0x3][0x50] ;  /* 0x00c01400ff237b82 */ /* 0x000e620000000800 */
[----:B------:R-:W-:Y:S02]  /*2f10*/  IADD3 R14, PT, PT, R14, 0x1, RZ ;  /* 0x000000010e0e7810 */ /* 0x000fe40007ffe0ff */
[----:B------:R-:W-:-:S05]  /*2f20*/  IMAD.SHL.U32 R3, R2, 0x2, RZ ;  /* 0x0000000202037824 */ /* 0x000fca00078e00ff */
[----:B------:R-:W-:-:S04]  /*2f30*/  LOP3.LUT R3, R27, R10, R3, 0x96, !PT ;  /* 0x0000000a1b037212 */ /* 0x000fc800078e9603 */
[----:B------:R-:W-:Y:S02]  /*2f40*/  LOP3.LUT R21, R3, R2, RZ, 0x3c, !PT ;  /* 0x0000000203157212 */ /* 0x000fe400078e3cff */
[----:B0-----:R-:W-:Y:S02]  /*2f50*/  ISETP.NE.AND P1, PT, R14, UR4, PT ;  /* 0x000000040e007c0c */ /* 0x001fe4000bf25270 */
[----:B------:R-:W-:Y:S02]  /*2f60*/  IADD3 R2, PT, PT, R24, 0x587c5, R21 ;  /* 0x000587c518027810 */ /* 0x000fe40007ffe015 */
[----:B------:R-:W-:Y:S02]  /*2f70*/  P2R R42, PR, RZ, 0x2 ;  /* 0x00000002ff2a7803 */ /* 0x000fe40000000000 */
[----:B------:R-:W-:-:S05]  /*2f80*/  I2FP.F32.U32 R3, R2 ;  /* 0x0000000200037245 */ /* 0x000fca0000201000 */
[----:B------:R-:W-:-:S04]  /*2f90*/  FFMA R3, R3, R40, 1.1641532182693481445e-10 ;  /* 0x2f00000003037423 */ /* 0x000fc80000000028 */
[----:B------:R-:W-:-:S04]  /*2fa0*/  FADD R44, R3, -0.5 ;  /* 0xbf000000032c7421 */ /* 0x000fc80000000000 */
[----:B-1----:R-:W-:-:S04]  /*2fb0*/  FMUL R44, R44, R35 ;  /* 0x000000232c2c7220 */ /* 0x002fc80000400000 */
[C---:B------:R-:W-:Y:S01]  /*2fc0*/  FMUL R2, R44.reuse, 0.63661974668502807617 ;  /* 0x3f22f9832c027820 */ /* 0x040fe20000400000 */
[----:B------:R-:W-:-:S03]  /*2fd0*/  FSETP.GE.AND P0, PT, |R44|, 105615, PT ;  /* 0x47ce47802c00780b */ /* 0x000fc60003f06200 */
[----:B------:R-:W0:Y:S02]  /*2fe0*/  F2I.NTZ R15, R2 ;  /* 0x00000002000f7305 */ /* 0x000e240000203100 */
[----:B0-----:R-:W-:-:S05]  /*2ff0*/  I2FP.F32.S32 R3, R15 ;  /* 0x0000000f00037245 */ /* 0x001fca0000201400 */
[----:B------:R-:W-:-:S04]  /*3000*/  FFMA R10, R3, -1.5707962512969970703, R44 ;  /* 0xbfc90fda030a7823 */ /* 0x000fc8000000002c */
[----:B------:R-:W-:-:S04]  /*3010*/  FFMA R10, R3, -7.5497894158615963534e-08, R10 ;  /* 0xb3a22168030a7823 */ /* 0x000fc8000000000a */
[----:B------:R-:W-:Y:S01]  /*3020*/  FFMA R12, R3, -5.3903029534742383927e-15, R10 ;  /* 0xa7c234c5030c7823 */ /* 0x000fe2000000000a */
[----:B------:R-:W-:Y:S06]  /*3030*/  @!P0 BRA `(.L_x_44) ;  /* 0x0000000000dc8947 */ /* 0x000fec0003800000 */
[----:B------:R-:W-:-:S13]  /*3040*/  FSETP.NEU.AND P0, PT, |R44|, +INF , PT ;  /* 0x7f8000002c00780b */ /* 0x000fda0003f0d200 */
[----:B------:R-:W-:Y:S01]  /*3050*/  @!P0 FMUL R12, RZ, R44 ;  /* 0x0000002cff0c8220 */ /* 0x000fe20000400000 */
[----:B------:R-:W-:Y:S01]  /*3060*/  @!P0 IMAD.MOV.U32 R15, RZ, RZ, RZ ;  /* 0x000000ffff0f8224 */ /* 0x000fe200078e00ff */
[----:B------:R-:W-:Y:S06]  /*3070*/  @!P0 BRA `(.L_x_44) ;  /* 0x0000000000cc8947 */ /* 0x000fec0003800000 */
[----:B------:R-:W-:Y:S01]  /*3080*/  IMAD.SHL.U32 R2, R44, 0x100, RZ ;  /* 0x000001002c027824 */ /* 0x000fe200078e00ff */
[----:B------:R-:W-:Y:S01]  /*3090*/  MOV R12, R1 ;  /* 0x00000001000c7202 */ /* 0x000fe20000000f00 */
[----:B------:R-:W-:Y:S01]  /*30a0*/  IMAD.MOV.U32 R15, RZ, RZ, RZ ;  /* 0x000000ffff0f7224 */ /* 0x000fe200078e00ff */
[----:B------:R-:W0:Y:S02]  /*30b0*/  LDCU.64 UR8, c[0x4][0x40] ;  /* 0x01000800ff0877ac */ /* 0x000e240008000a00 */
[----:B------:R-:W-:Y:S01]  /*30c0*/  LOP3.LUT R17, R2, 0x80000000, RZ, 0xfc, !PT ;  /* 0x8000000002117812 */ /* 0x000fe200078efcff */
[----:B------:R-:W-:Y:S01]  /*30d0*/  UMOV UR5, URZ ;  /* 0x000000ff00057c82 */ /* 0x000fe20008000000 */
[----:B------:R-:W-:-:S05]  /*30e0*/  UMOV UR4, URZ ;  /* 0x000000ff00047c82 */ /* 0x000fca0008000000 */
.L_x_45:
[----:B0-----:R-:W-:Y:S02]  /*30f0*/  IMAD.U32 R2, RZ, RZ, UR8 ;  /* 0x00000008ff027e24 */ /* 0x001fe4000f8e00ff */
[----:B------:R-:W-:-:S05]  /*3100*/  IMAD.U32 R3, RZ, RZ, UR9 ;  /* 0x00000009ff037e24 */ /* 0x000fca000f8e00ff */
[----:B------:R-:W2:Y:S01]  /*3110*/  LDG.E.CONSTANT R2, desc[UR6][R2.64] ;  /* 0x0000000602027981 */ /* 0x000ea2000c1e9900 */
[----:B------:R-:W-:Y:S02]  /*3120*/  UIADD3 UR8, UP0, UPT, UR8, 0x4, URZ ;  /* 0x0000000408087890 */ /* 0x000fe4000ff1e0ff */
[----:B------:R-:W-:Y:S02]  /*3130*/  UIADD3 UR4, UPT, UPT, UR4, 0x1, URZ ;  /* 0x0000000104047890 */ /* 0x000fe4000fffe0ff */
[----:B------:R-:W-:Y:S02]  /*3140*/  UIADD3.X UR9, UPT, UPT, URZ, UR9, URZ, UP0, !UPT ;  /* 0x00000009ff097290 */ /* 0x000fe400087fe4ff */
[----:B------:R-:W-:Y:S01]  /*3150*/  UISETP.NE.AND UP0, UPT, UR4, 0x6, UPT ;  /* 0x000000060400788c */ /* 0x000fe2000bf05270 */
[----:B--2---:R-:W-:-:S03]  /*3160*/  IMAD.WIDE.U32 R10, R2, R17, RZ ;  /* 0x00000011020a7225 */ /* 0x004fc600078e00ff */
[----:B------:R-:W-:-:S04]  /*3170*/  IADD3 R13, P0, PT, R10, R15, RZ ;  /* 0x0000000f0a0d7210 */ /* 0x000fc80007f1e0ff */
[----:B------:R-:W-:Y:S01]  /*3180*/  IADD3.X R15, PT, PT, R11, UR5, RZ, P0, !PT ;  /* 0x000000050b0f7c10 */ /* 0x000fe200087fe4ff */
[----:B------:R0:W-:Y:S02]  /*3190*/  STL [R12], R13 ;  /* 0x0000000d0c007387 */ /* 0x0001e40000100800 */
[----:B0-----:R-:W-:Y:S01]  /*31a0*/  VIADD R12, R12, 0x4 ;  /* 0x000000040c0c7836 */ /* 0x001fe20000000000 */
[----:B------:R-:W-:Y:S06]  /*31b0*/  BRA.U UP0, `(.L_x_45) ;  /* 0xfffffffd00cc7547 */ /* 0x000fec000b83ffff */
        /* <DEDUP_REMOVED lines=20> */
[C---:B0-----:R-:W-:Y:S02]  /*3300*/  LEA.HI R15, R13.reuse, R12, RZ, 0x1 ;  /* 0x0000000c0d0f7211 */ /* 0x041fe400078f08ff */
        /* <DEDUP_REMOVED lines=9> */
[----:B0-----:R-:W-:-:S07]  /*33a0*/  FSEL R12, -R10, R10, !P1 ;  /* 0x0000000a0a0c7208 */ /* 0x001fce0004800100 */
.L_x_44:
[----:B------:R-:W-:Y:S05]  /*33b0*/  BSYNC.RECONVERGENT B1 ;  /* 0x0000000000017941 */ /* 0x000fea0003800200 */
.L_x_43:
[----:B------:R-:W-:Y:S01]  /*33c0*/  SHF.R.U32.HI R3, RZ, 0x2, R28 ;  /* 0x00000002ff037819 */ /* 0x000fe2000001161c */
[----:B------:R-:W-:Y:S01]  /*33d0*/  IMAD.MOV.U32 R13, RZ, RZ, 0x3c190000 ;  /* 0x3c190000ff0d7424 */ /* 0x000fe200078e00ff */
[----:B------:R-:W-:Y:S01]  /*33e0*/  SHF.L.U32 R2, R21, 0x4, RZ ;  /* 0x0000000415027819 */ /* 0x000fe200000006ff */
[----:B------:R-:W-:Y:S01]  /*33f0*/  BSSY.RECONVERGENT B1, `(.L_x_46) ;  /* 0x0000051000017945 */ /* 0x000fe20003800200 */
[----:B------:R-:W-:Y:S02]  /*3400*/  LOP3.LUT R3, R3, R28, RZ, 0x3c, !PT ;  /* 0x0000001c03037212 */ /* 0x000fe400078e3cff */
[----:B------:R-:W-:-:S03]  /*3410*/  FSETP.NEU.AND P0, PT, |R12|, 0.00049096695147454738617, PT ;  /* 0x3a00b43c0c00780b */ /* 0x000fc60003f0d200 */
[----:B------:R-:W-:-:S05]  /*3420*/  IMAD.SHL.U32 R10, R3, 0x2, RZ ;  /* 0x00000002030a7824 */ /* 0x000fca00078e00ff */
[----:B------:R-:W-:Y:S02]  /*3430*/  LOP3.LUT R2, R3, R10, R2, 0x96, !PT ;  /* 0x0000000a03027212 */ /* 0x000fe400078e9602 */
[----:B------:R-:W-:Y:S02]  /*3440*/  LOP3.LUT R10, R15, 0x1, RZ, 0xc0, !PT ;  /* 0x000000010f0a7812 */ /* 0x000fe400078ec0ff */
[----:B------:R-:W-:Y:S02]  /*3450*/  LOP3.LUT R19, R2, R21, RZ, 0x3c, !PT ;  /* 0x0000001502137212 */ /* 0x000fe400078e3cff */
[----:B------:R-:W-:Y:S02]  /*3460*/  ISETP.NE.U32.AND P1, PT, R10, 0x1, PT ;  /* 0x000000010a00780c */ /* 0x000fe40003f25070 */
[----:B------:R-:W-:-:S04]  /*3470*/  IADD3 R2, PT, PT, R24, 0xb0f8a, R19 ;  /* 0x000b0f8a18027810 */ /* 0x000fc80007ffe013 */
[----:B------:R-:W-:Y:S01]  /*3480*/  I2FP.F32.U32 R3, R2 ;  /* 0x0000000200037245 */ /* 0x000fe20000201000 */
[----:B------:R-:W-:-:S04]  /*3490*/  FMUL R2, R12, R12 ;  /* 0x0000000c0c027220 */ /* 0x000fc80000400000 */
[----:B------:R-:W-:-:S04]  /*34a0*/  FFMA R3, R3, R40, 1.1641532182693481445e-10 ;  /* 0x2f00000003037423 */ /* 0x000fc80000000028 */
[----:B------:R-:W-:Y:S01]  /*34b0*/  FADD R44, R3, -0.5 ;  /* 0xbf000000032c7421 */ /* 0x000fe20000000000 */
[----:B------:R-:W-:-:S03]  /*34c0*/  FFMA R3, R2, R13, 0.003265380859375 ;  /* 0x3b56000002037423 */ /* 0x000fc6000000000d */
[----:B------:R-:W-:Y:S01]  /*34d0*/  FMUL R44, R44, R35 ;  /* 0x000000232c2c7220 */ /* 0x000fe20000400000 */
[----:B------:R-:W-:-:S03]  /*34e0*/  FFMA R3, R2, R3, 0.0242919921875 ;  /* 0x3cc7000002037423 */ /* 0x000fc60000000003 */
[----:B------:R-:W-:Y:S01]  /*34f0*/  FMUL R11, R44, 0.63661974668502807617 ;  /* 0x3f22f9832c0b7820 */ /* 0x000fe20000400000 */
[----:B------:R-:W-:-:S03]  /*3500*/  FFMA R3, R2, R3, 0.053466796875 ;  /* 0x3d5b000002037423 */ /* 0x000fc60000000003 */
[----:B------:R-:W0:Y:S01]  /*3510*/  F2I.NTZ R15, R11 ;  /* 0x0000000b000f7305 */ /* 0x000e220000203100 */
[----:B------:R-:W-:-:S04]  /*3520*/  FFMA R3, R2, R3, 0.13337790966033935547 ;  /* 0x3e08943802037423 */ /* 0x000fc80000000003 */
[C---:B------:R-:W-:Y:S01]  /*3530*/  FFMA R3, R2.reuse, R3, 0.33333230018615722656 ;  /* 0x3eaaaa8802037423 */ /* 0x040fe20000000003 */
[----:B------:R-:W-:-:S04]  /*3540*/  FMUL R2, R2, R12 ;  /* 0x0000000c02027220 */ /* 0x000fc80000400000 */
[----:B------:R-:W-:Y:S01]  /*3550*/  @P0 FFMA R12, R3, R2, R12 ;  /* 0x00000002030c0223 */ /* 0x000fe2000000000c */
[----:B------:R-:W-:Y:S02]  /*3560*/  FSETP.GE.AND P0, PT, |R44|, 105615, PT ;  /* 0x47ce47802c00780b */ /* 0x000fe40003f06200 */
[----:B0-----:R-:W-:-:S03]  /*3570*/  I2FP.F32.S32 R3, R15 ;  /* 0x0000000f00037245 */ /* 0x001fc60000201400 */
[----:B------:R-:W0:Y:S02]  /*3580*/  @!P1 MUFU.RCP R12, -R12 ;  /* 0x8000000c000c9308 */ /* 0x000e240000001000 */
        /* <DEDUP_REMOVED lines=13> */
.L_x_48:
[----:B-1----:R-:W1:Y:S02]  /*3660*/  LDC.64 R2, c[0x4][0x40] ;  /* 0x01001000ff027b82 */ /* 0x002e640000000a00 */
[----:B-1----:R-:W-:-:S05]  /*3670*/  IMAD.WIDE.U32 R10, R15, 0x4, R2 ;  /* 0x000000040f0a7825 */ /* 0x002fca00078e0002 */
        /* <DEDUP_REMOVED lines=11> */
[C---:B-1----:R-:W-:Y:S02]  /*3730*/  LOP3.LUT R2, R10.reuse, 0xe0, RZ, 0xc0, !PT ;  /* 0x000000e00a027812 */ /* 0x042fe400078ec0ff */
[----:B------:R-:W-:-:S03]  /*3740*/  LOP3.LUT P0, RZ, R10, 0x1f, RZ, 0xc0, !PT ;  /* 0x0000001f0aff7812 */ /* 0x000fc6000780c0ff */
[----:B------:R-:W-:-:S05]  /*3750*/  VIADD R2, R2, 0xffffff80 ;  /* 0xffffff8002027836 */ /* 0x000fca0000000000 */
[----:B------:R-:W-:-:S05]  /*3760*/  SHF.R.U32.HI R2, RZ, 0x5, R2 ;  /* 0x00000005ff027819 */ /* 0x000fca0000011602 */
[----:B------:R-:W-:-:S05]  /*3770*/  IMAD R11, R2, -0x4, R1 ;  /* 0xfffffffc020b7824 */ /* 0x000fca00078e0201 */
[----:B------:R-:W3:Y:S04]  /*3780*/  LDL R15, [R11+0x18] ;  /* 0x000018000b0f7983 */ /* 0x000ee80000100800 */
[----:B------:R-:W3:Y:S04]  /*3790*/  LDL R2, [R11+0x14] ;  /* 0x000014000b027983 */ /* 0x000ee80000100800 */
[----:B------:R-:W4:Y:S01]  /*37a0*/  @P0 LDL R3, [R11+0x10] ;  /* 0x000010000b030983 */ /* 0x000f220000100800 */
[----:B------:R-:W-:Y:S01]  /*37b0*/  LOP3.LUT R10, R10, 0x1f, RZ, 0xc0, !PT ;  /* 0x0000001f0a0a7812 */ /* 0x000fe200078ec0ff */
[----:B------:R-:W-:Y:S01]  /*37c0*/  UMOV UR4, 0x54442d19 ;  /* 0x54442d1900047882 */ /* 0x000fe20000000000 */
[----:B------:R-:W-:-:S02]  /*37d0*/  UMOV UR5, 0x3bf921fb ;  /* 0x3bf921fb00057882 */ /* 0x000fc40000000000 */
[-C--:B---3--:R-:W-:Y:S02]  /*37e0*/  @P0 SHF.L.W.U32.HI R15, R2, R10.reuse, R15 ;  /* 0x0000000a020f0219 */ /* 0x088fe40000010e0f */
[----:B----4-:R-:W-:Y:S02]  /*37f0*/  @P0 SHF.L.W.U32.HI R2, R3, R10, R2 ;  /* 0x0000000a03020219 */ /* 0x010fe40000010e02 */
[--C-:B--2---:R-:W-:Y:S02]  /*3800*/  SHF.R.U32.HI R28, RZ, 0x1e, R15.reuse ;  /* 0x0000001eff1c7819 */ /* 0x104fe4000001160f */
[C---:B------:R-:W-:Y:S01]  /*3810*/  SHF.L.W.U32.HI R17, R2.reuse, 0x2, R15 ;  /* 0x0000000202117819 */ /* 0x040fe20000010e0f */
[----:B------:R-:W-:Y:S01]  /*3820*/  IMAD.SHL.U32 R2, R2, 0x4, RZ ;  /* 0x0000000402027824 */ /* 0x000fe200078e00ff */
[----:B------:R-:W-:Y:S02]  /*3830*/  ISETP.GE.AND P0, PT, R44, RZ, PT ;  /* 0x000000ff2c00720c */ /* 0x000fe40003f06270 */
[----:B------:R-:W-:-:S02]  /*3840*/  SHF.R.S32.HI R3, RZ, 0x1f, R17 ;  /* 0x0000001fff037819 */ /* 0x000fc40000011411 */
[----:B------:R-:W-:Y:S02]  /*3850*/  LEA.HI R15, R17, R28, RZ, 0x1 ;  /* 0x0000001c110f7211 */ /* 0x000fe400078f08ff */
[C---:B------:R-:W-:Y:S02]  /*3860*/  LOP3.LUT R2, R3.reuse, R2, RZ, 0x3c, !PT ;  /* 0x0000000203027212 */ /* 0x040fe400078e3cff */
[----:B------:R-:W-:Y:S02]  /*3870*/  LOP3.LUT R3, R3, R17, RZ, 0x3c, !PT ;  /* 0x0000001103037212 */ /* 0x000fe400078e3cff */
[----:B------:R-:W-:Y:S01]  /*3880*/  LOP3.LUT R44, R17, R44, RZ, 0x3c, !PT ;  /* 0x0000002c112c7212 */ /* 0x000fe200078e3cff */
[----:B------:R-:W-:-:S03]  /*3890*/  IMAD.MOV R17, RZ, RZ, -R15 ;  /* 0x000000ffff117224 */ /* 0x000fc600078e0a0f */
[----:B------:R-:W1:Y:S01]  /*38a0*/  I2F.F64.S64 R2, R2 ;  /* 0x0000000200027312 */ /* 0x000e620000301c00 */
[----:B------:R-:W-:Y:S02]  /*38b0*/  ISETP.GE.AND P1, PT, R44, RZ, PT ;  /* 0x000000ff2c00720c */ /* 0x000fe40003f26270 */
[----:B------:R-:W-:Y:S01]  /*38c0*/  @!P0 MOV R15, R17 ;  /* 0x00000011000f8202 */ /* 0x000fe20000000f00 */
[----:B-1----:R-:W-:-:S10]  /*38d0*/  DMUL R10, R2, UR4 ;  /* 0x00000004020a7c28 */ /* 0x002fd40008000000 */
[----:B------:R-:W1:Y:S02]  /*38e0*/  F2F.F32.F64 R10, R10 ;  /* 0x0000000a000a7310 */ /* 0x000e640000301000 */
[----:B-1----:R-:W-:-:S07]  /*38f0*/  FSEL R28, -R10, R10, !P1 ;  /* 0x0000000a0a1c7208 */ /* 0x002fce0004800100 */
.L_x_47:
[----:B------:R-:W-:Y:S05]  /*3900*/  BSYNC.RECONVERGENT B1 ;  /* 0x0000000000017941 */ /* 0x000fea0003800200 */
.L_x_46:
[----:B------:R-:W-:Y:S01]  /*3910*/  SHF.R.U32.HI R2, RZ, 0x2, R29 ;  /* 0x00000002ff027819 */ /* 0x000fe2000001161d */
[----:B------:R-:W-:Y:S01]  /*3920*/  IMAD.SHL.U32 R3, R19, 0x10, RZ ;  /* 0x0000001013037824 */ /* 0x000fe200078e00ff */
[----:B------:R-:W-:Y:S01]  /*3930*/  FSETP.NEU.AND P0, PT, |R28|, 0.00049096695147454738617, PT ;  /* 0x3a00b43c1c00780b */ /* 0x000fe20003f0d200 */
[----:B------:R-:W-:Y:S01]  /*3940*/  BSSY.RECONVERGENT B1, `(.L_x_49) ;  /* 0x0000050000017945 */ /* 0x000fe20003800200 */
[----:B------:R-:W-:Y:S02]  /*3950*/  LOP3.LUT R2, R2, R29, RZ, 0x3c, !PT ;  /* 0x0000001d02027212 */ /* 0x000fe400078e3cff */
[----:B------:R-:W-:-:S03]  /*3960*/  LOP3.LUT R15, R15, 0x1, RZ, 0xc0, !PT ;  /* 0x000000010f0f7812 */ /* 0x000fc600078ec0ff */
[----:B------:R-:W-:Y:S01]  /*3970*/  IMAD.SHL.U32 R10, R2, 0x2, RZ ;  /* 0x00000002020a7824 */ /* 0x000fe200078e00ff */
[----:B------:R-:W-:-:S04]  /*3980*/  ISETP.NE.U32.AND P1, PT, R15, 0x1, PT ;  /* 0x000000010f00780c */ /* 0x000fc80003f25070 */
[----:B------:R-:W-:-:S04]  /*3990*/  LOP3.LUT R10, R2, R10, R3, 0x96, !PT ;  /* 0x0000000a020a7212 */ /* 0x000fc800078e9603 */
[----:B------:R-:W-:-:S04]  /*39a0*/  LOP3.LUT R17, R10, R19, RZ, 0x3c, !PT ;  /* 0x000000130a117212 */ /* 0x000fc800078e3cff */
        /* <DEDUP_REMOVED lines=9> */
[----:B------:R-:W-:-:S04]  /*3a40*/  FFMA R3, R2, R3, 0.053466796875 ;  /* 0x3d5b000002037423 */ /* 0x000fc80000000003 */
[C---:B------:R-:W-:Y:S01]  /*3a50*/  FFMA R3, R2.reuse, R3, 0.13337790966033935547 ;  /* 0x3e08943802037423 */ /* 0x040fe20000000003 */
[----:B------:R-:W1:Y:S03]  /*3a60*/  F2I.NTZ R29, R29 ;  /* 0x0000001d001d7305 */ /* 0x000e660000203100 */
[C---:B------:R-:W-:Y:S01]  /*3a70*/  FFMA R3, R2.reuse, R3, 0.33333230018615722656 ;  /* 0x3eaaaa8802037423 */ /* 0x040fe20000000003 */
[----:B------:R-:W-:-:S04]  /*3a80*/  FMUL R2, R2, R28 ;  /* 0x0000001c02027220 */ /* 0x000fc80000400000 */
[----:B------:R-:W-:Y:S01]  /*3a90*/  @P0 FFMA R28, R3, R2, R28 ;  /* 0x00000002031c0223 */ /* 0x000fe2000000001c */
[----:B------:R-:W-:-:S05]  /*3aa0*/  FSETP.GE.AND P0, PT, |R46|, 105615, PT ;  /* 0x47ce47802e00780b */ /* 0x000fca0003f06200 */
[----:B------:R-:W2:Y:S01]  /*3ab0*/  @!P1 MUFU.RCP R28, -R28 ;  /* 0x8000001c001c9308 */ /* 0x000ea20000001000 */
[----:B-1----:R-:W-:-:S05]  /*3ac0*/  I2FP.F32.S32 R3, R29 ;  /* 0x0000001d00037245 */ /* 0x002fca0000201400 */
        /* <DEDUP_REMOVED lines=13> */
.L_x_51:
[----:B-1----:R-:W1:Y:S02]  /*3ba0*/  LDC.64 R2, c[0x4][0x40] ;  /* 0x01001000ff027b82 */ /* 0x002e640000000a00 */
[----:B-1----:R-:W-:-:S05]  /*3bb0*/  IMAD.WIDE.U32 R10, R15, 0x4, R2 ;  /* 0x000000040f0a7825 */ /* 0x002fca00078e0002 */
[----:B------:R-:W3:Y:S01]  /*3bc0*/  LDG.E.CONSTANT R2, desc[UR6][R10.64] ;  /* 0x000000060a027981 */ /* 0x000ee2000c1e9900 */
[C---:B------:R-:W-:Y:S01]  /*3bd0*/  IMAD R29, R15.reuse, 0x4, R1 ;  /* 0x000000040f1d7824 */ /* 0x040fe200078e0201 */
[----:B------:R-:W-:-:S04]  /*3be0*/  IADD3 R15, PT, PT, R15, 0x1, RZ ;  /* 0x000000010f0f7810 */ /* 0x000fc80007ffe0ff */
[----:B------:R-:W-:Y:S01]  /*3bf0*/  ISETP.NE.AND P0, PT, R15, 0x6, PT ;  /* 0x000000060f00780c */ /* 0x000fe20003f05270 */
[----:B---3--:R-:W-:-:S03]  /*3c00*/  IMAD.WIDE.U32 R2, R2, R45, RZ ;  /* 0x0000002d02027225 */ /* 0x008fc600078e00ff */
        /* <DEDUP_REMOVED lines=11> */
[----:B------:R-:W4:Y:S04]  /*3cc0*/  LDL R15, [R11+0x18] ;  /* 0x000018000b0f7983 */ /* 0x000f280000100800 */
[----:B------:R-:W4:Y:S04]  /*3cd0*/  LDL R2, [R11+0x14] ;  /* 0x000014000b027983 */ /* 0x000f280000100800 */
[----:B------:R-:W2:Y:S01]  /*3ce0*/  @P0 LDL R3, [R11+0x10] ;  /* 0x000010000b030983 */ /* 0x000ea20000100800 */
[----:B------:R-:W-:Y:S01]  /*3cf0*/  LOP3.LUT R10, R10, 0x1f, RZ, 0xc0, !PT ;  /* 0x0000001f0a0a7812 */ /* 0x000fe200078ec0ff */
[----:B------:R-:W-:Y:S01]  /*3d00*/  UMOV UR4, 0x54442d19 ;  /* 0x54442d1900047882 */ /* 0x000fe20000000000 */
[----:B------:R-:W-:-:S02]  /*3d10*/  UMOV UR5, 0x3bf921fb ;  /* 0x3bf921fb00057882 */ /* 0x000fc40000000000 */
[-C--:B----4-:R-:W-:Y:S02]  /*3d20*/  @P0 SHF.L.W.U32.HI R15, R2, R10.reuse, R15 ;  /* 0x0000000a020f0219 */ /* 0x090fe40000010e0f */
[----:B--2---:R-:W-:Y:S02]  /*3d30*/  @P0 SHF.L.W.U32.HI R2, R3, R10, R2 ;  /* 0x0000000a03020219 */ /* 0x004fe40000010e02 */
[--C-:B---3--:R-:W-:Y:S02]  /*3d40*/  SHF.R.U32.HI R44, RZ, 0x1e, R15.reuse ;  /* 0x0000001eff2c7819 */ /* 0x108fe4000001160f */
[C---:B------:R-:W-:Y:S01]  /*3d50*/  SHF.L.W.U32.HI R29, R2.reuse, 0x2, R15 ;  /* 0x00000002021d7819 */ /* 0x040fe20000010e0f */
[----:B------:R-:W-:Y:S01]  /*3d60*/  IMAD.SHL.U32 R2, R2, 0x4, RZ ;  /* 0x0000000402027824 */ /* 0x000fe200078e00ff */
[----:B------:R-:W-:Y:S02]  /*3d70*/  ISETP.GE.AND P0, PT, R46, RZ, PT ;  /* 0x000000ff2e00720c */ /* 0x000fe40003f06270 */
[----:B------:R-:W-:-:S02]  /*3d80*/  SHF.R.S32.HI R3, RZ, 0x1f, R29 ;  /* 0x0000001fff037819 */ /* 0x000fc4000001141d */
[----:B------:R-:W-:Y:S02]  /*3d90*/  LOP3.LUT R46, R29, R46, RZ, 0x3c, !PT ;  /* 0x0000002e1d2e7212 */ /* 0x000fe400078e3cff */
[C---:B------:R-:W-:Y:S02]  /*3da0*/  LOP3.LUT R2, R3.reuse, R2, RZ, 0x3c, !PT ;  /* 0x0000000203027212 */ /* 0x040fe400078e3cff */
[----:B------:R-:W-:Y:S02]  /*3db0*/  LOP3.LUT R3, R3, R29, RZ, 0x3c, !PT ;  /* 0x0000001d03037212 */ /* 0x000fe400078e3cff */
[----:B------:R-:W-:Y:S02]  /*3dc0*/  LEA.HI R29, R29, R44, RZ, 0x1 ;  /* 0x0000002c1d1d7211 */ /* 0x000fe400078f08ff */
[----:B------:R-:W-:Y:S02]  /*3dd0*/  ISETP.GE.AND P1, PT, R46, RZ, PT ;  /* 0x000000ff2e00720c */ /* 0x000fe40003f26270 */
[----:B------:R-:W1:Y:S01]  /*3de0*/  I2F.F64.S64 R2, R2 ;  /* 0x0000000200027312 */ /* 0x000e620000301c00 */
[----:B------:R-:W-:-:S05]  /*3df0*/  IMAD.MOV R15, RZ, RZ, -R29 ;  /* 0x000000ffff0f7224 */ /* 0x000fca00078e0a1d */
[----:B------:R-:W-:Y:S01]  /*3e00*/  @!P0 MOV R29, R15 ;  /* 0x0000000f001d8202 */ /* 0x000fe20000000f00 */
[----:B-1----:R-:W-:-:S10]  /*3e10*/  DMUL R10, R2, UR4 ;  /* 0x00000004020a7c28 */ /* 0x002fd40008000000 */
[----:B------:R-:W1:Y:S02]  /*3e20*/  F2F.F32.F64 R10, R10 ;  /* 0x0000000a000a7310 */ /* 0x000e640000301000 */
[----:B-1----:R-:W-:-:S07]  /*3e30*/  FSEL R44, -R10, R10, !P1 ;  /* 0x0000000a0a2c7208 */ /* 0x002fce0004800100 */
.L_x_50:
[----:B------:R-:W-:Y:S05]  /*3e40*/  BSYNC.RECONVERGENT B1 ;  /* 0x0000000000017941 */ /* 0x000fea0003800200 */
.L_x_49:
        /* <DEDUP_REMOVED lines=20> */
[----:B------:R-:W1:Y:S01]  /*3f90*/  F2I.NTZ R26, R10 ;  /* 0x0000000a001a7305 */ /* 0x000e620000203100 */
[----:B------:R-:W-:-:S04]  /*3fa0*/  FFMA R3, R2, R3, 0.13337790966033935547 ;  /* 0x3e08943802037423 */ /* 0x000fc80000000003 */
[C---:B------:R-:W-:Y:S01]  /*3fb0*/  FFMA R3, R2.reuse, R3, 0.33333230018615722656 ;  /* 0x3eaaaa8802037423 */ /* 0x040fe20000000003 */
[----:B------:R-:W-:-:S04]  /*3fc0*/  FMUL R2, R2, R44 ;  /* 0x0000002c02027220 */ /* 0x000fc80000400000 */
[----:B------:R-:W-:Y:S01]  /*3fd0*/  @P0 FFMA R44, R3, R2, R44 ;  /* 0x00000002032c0223 */ /* 0x000fe2000000002c */
[----:B------:R-:W-:Y:S02]  /*3fe0*/  FSETP.GE.AND P0, PT, |R40|, 105615, PT ;  /* 0x47ce47802800780b */ /* 0x000fe40003f06200 */
[----:B-1----:R-:W-:-:S03]  /*3ff0*/  I2FP.F32.S32 R3, R26 ;  /* 0x0000001a00037245 */ /* 0x002fc60000201400 */
[----:B------:R-:W1:Y:S02]  /*4000*/  @!P1 MUFU.RCP R44, -R44 ;  /* 0x8000002c002c9308 */ /* 0x000e640000001000 */
        /* <DEDUP_REMOVED lines=13> */
.L_x_54:
[----:B---3--:R-:W3:Y:S02]  /*40e0*/  LDC.64 R2, c[0x4][0x40] ;  /* 0x01001000ff027b82 */ /* 0x008ee40000000a00 */
[----:B---3--:R-:W-:-:S05]  /*40f0*/  IMAD.WIDE.U32 R10, R26, 0x4, R2 ;  /* 0x000000041a0a7825 */ /* 0x008fca00078e0002 */
        /* <DEDUP_REMOVED lines=11> */
[C---:B---3--:R-:W-:Y:S02]  /*41b0*/  LOP3.LUT R2, R10.reuse, 0xe0, RZ, 0xc0, !PT ;  /* 0x000000e00a027812 */ /* 0x048fe400078ec0ff */
[----:B------:R-:W-:-:S03]  /*41c0*/  LOP3.LUT P0, RZ, R10, 0x1f, RZ, 0xc0, !PT ;  /* 0x0000001f0aff7812 */ /* 0x000fc6000780c0ff */
[----:B------:R-:W-:-:S05]  /*41d0*/  VIADD R2, R2, 0xffffff80 ;  /* 0xffffff8002027836 */ /* 0x000fca0000000000 */
[----:B------:R-:W-:-:S05]  /*41e0*/  SHF.R.U32.HI R2, RZ, 0x5, R2 ;  /* 0x00000005ff027819 */ /* 0x000fca0000011602 */
[----:B------:R-:W-:-:S05]  /*41f0*/  IMAD R11, R2, -0x4, R1 ;  /* 0xfffffffc020b7824 */ /* 0x000fca00078e0201 */
[----:B------:R-:W3:Y:S04]  /*4200*/  LDL R26, [R11+0x18] ;  /* 0x000018000b1a7983 */ /* 0x000ee80000100800 */
[----:B------:R-:W3:Y:S04]  /*4210*/  LDL R3, [R11+0x14] ;  /* 0x000014000b037983 */ /* 0x000ee80000100800 */
[----:B------:R-:W2:Y:S01]  /*4220*/  @P0 LDL R2, [R11+0x10] ;  /* 0x000010000b020983 */ /* 0x000ea20000100800 */
[----:B------:R-:W-:Y:S01]  /*4230*/  LOP3.LUT R10, R10, 0x1f, RZ, 0xc0, !PT ;  /* 0x0000001f0a0a7812 */ /* 0x000fe200078ec0ff */
[----:B------:R-:W-:Y:S01]  /*4240*/  UMOV UR4, 0x54442d19 ;  /* 0x54442d1900047882 */ /* 0x000fe20000000000 */
[----:B------:R-:W-:-:S02]  /*4250*/  UMOV UR5, 0x3bf921fb ;  /* 0x3bf921fb00057882 */ /* 0x000fc40000000000 */
[-C--:B---3--:R-:W-:Y:S02]  /*4260*/  @P0 SHF.L.W.U32.HI R26, R3, R10.reuse, R26 ;  /* 0x0000000a031a0219 */ /* 0x088fe40000010e1a */
[----:B--2---:R-:W-:Y:S02]  /*4270*/  @P0 SHF.L.W.U32.HI R3, R2, R10, R3 ;  /* 0x0000000a02030219 */ /* 0x004fe40000010e03 */
[----:B------:R-:W-:Y:S02]  /*4280*/  ISETP.GE.AND P0, PT, R40, RZ, PT ;  /* 0x000000ff2800720c */ /* 0x000fe40003f06270 */
[C-C-:B------:R-:W-:Y:S01]  /*4290*/  SHF.L.W.U32.HI R29, R3.reuse, 0x2, R26.reuse ;  /* 0x00000002031d7819 */ /* 0x140fe20000010e1a */
[----:B------:R-:W-:Y:S01]  /*42a0*/  IMAD.SHL.U32 R3, R3, 0x4, RZ ;  /* 0x0000000403037824 */ /* 0x000fe200078e00ff */
[----:B------:R-:W-:Y:S02]  /*42b0*/  SHF.R.U32.HI R26, RZ, 0x1e, R26 ;  /* 0x0000001eff1a7819 */ /* 0x000fe4000001161a */
[----:B------:R-:W-:-:S02]  /*42c0*/  SHF.R.S32.HI R10, RZ, 0x1f, R29 ;  /* 0x0000001fff0a7819 */ /* 0x000fc4000001141d */
[C---:B------:R-:W-:Y:S02]  /*42d0*/  LEA.HI R26, R29.reuse, R26, RZ, 0x1 ;  /* 0x0000001a1d1a7211 */ /* 0x040fe400078f08ff */
[C---:B------:R-:W-:Y:S02]  /*42e0*/  LOP3.LUT R2, R10.reuse, R3, RZ, 0x3c, !PT ;  /* 0x000000030a027212 */ /* 0x040fe400078e3cff */
[----:B------:R-:W-:Y:S02]  /*42f0*/  LOP3.LUT R3, R10, R29, RZ, 0x3c, !PT ;  /* 0x0000001d0a037212 */ /* 0x000fe400078e3cff */
[----:B------:R-:W-:Y:S01]  /*4300*/  LOP3.LUT R40, R29, R40, RZ, 0x3c, !PT ;  /* 0x000000281d287212 */ /* 0x000fe200078e3cff */
[----:B------:R-:W-:-:S03]  /*4310*/  IMAD.MOV R29, RZ, RZ, -R26 ;  /* 0x000000ffff1d7224 */ /* 0x000fc600078e0a1a */
[----:B------:R-:W2:Y:S01]  /*4320*/  I2F.F64.S64 R2, R2 ;  /* 0x0000000200027312 */ /* 0x000ea20000301c00 */
[----:B------:R-:W-:Y:S02]  /*4330*/  ISETP.GE.AND P1, PT, R40, RZ, PT ;  /* 0x000000ff2800720c */ /* 0x000fe40003f26270 */
[----:B------:R-:W-:Y:S01]  /*4340*/  @!P0 MOV R26, R29 ;  /* 0x0000001d001a8202 */ /* 0x000fe20000000f00 */
[----:B--2---:R-:W-:-:S10]  /*4350*/  DMUL R10, R2, UR4 ;  /* 0x00000004020a7c28 */ /* 0x004fd40008000000 */
[----:B------:R-:W2:Y:S02]  /*4360*/  F2F.F32.F64 R10, R10 ;  /* 0x0000000a000a7310 */ /* 0x000ea40000301000 */
[----:B--2-4-:R-:W-:-:S07]  /*4370*/  FSEL R2, -R10, R10, !P1 ;  /* 0x0000000a0a027208 */ /* 0x014fce0004800100 */
.L_x_53:
[----:B------:R-:W-:Y:S05]  /*4380*/  BSYNC.RECONVERGENT B1 ;  /* 0x0000000000017941 */ /* 0x000fea0003800200 */
.L_x_52:
[----:B------:R-:W-:Y:S01]  /*4390*/  IMAD.MOV.U32 R10, RZ, RZ, R2 ;  /* 0x000000ffff0a7224 */ /* 0x000fe200078e0002 */
[----:B------:R-:W-:Y:S01]  /*43a0*/  LOP3.LUT R26, R26, 0x1, RZ, 0xc0, !PT ;  /* 0x000000011a1a7812 */ /* 0x000fe200078ec0ff */
[----:B------:R-:W3:Y:S01]  /*43b0*/  LDCU.64 UR4, c[0x0][0x388] ;  /* 0x00007100ff0477ac */ /* 0x000ee20008000a00 */
[----:B--2---:R-:W-:Y:S01]  /*43c0*/  FMNMX R28, R28, 3, PT ;  /* 0x404000001c1c7809 */ /* 0x004fe20003800000 */
[C---:B------:R-:W-:Y:S01]  /*43d0*/  FMUL R2, R10.reuse, R10 ;  /* 0x0000000a0a027220 */ /* 0x040fe20000400000 */
[----:B------:R-:W-:Y:S01]  /*43e0*/  FSETP.NEU.AND P0, PT, |R10|, 0.00049096695147454738617, PT ;  /* 0x3a00b43c0a00780b */ /* 0x000fe20003f0d200 */
[----:B------:R-:W2:Y:S01]  /*43f0*/  LDCU.128 UR8, c[0x0][0x390] ;  /* 0x00007200ff0877ac */ /* 0x000ea20008000c00 */
[----:B------:R-:W-:Y:S01]  /*4400*/  ISETP.NE.U32.AND P1, PT, R26, 0x1, PT ;  /* 0x000000011a00780c */ /* 0x000fe20003f25070 */
[----:B------:R-:W-:Y:S01]  /*4410*/  FFMA R13, R2, R13, 0.003265380859375 ;  /* 0x3b560000020d7423 */ /* 0x000fe2000000000d */
[----:B-1----:R-:W-:Y:S01]  /*4420*/  FMNMX R44, R44, 3, PT ;  /* 0x404000002c2c7809 */ /* 0x002fe20003800000 */
[----:B------:R-:W1:Y:S01]  /*4430*/  LDCU UR12, c[0x0][0x3a0] ;  /* 0x00007400ff0c77ac */ /* 0x000e620008000800 */
[----:B0-----:R-:W-:Y:S01]  /*4440*/  FMNMX R12, R12, 3, PT ;  /* 0x404000000c0c7809 */ /* 0x001fe20003800000 */
[----:B------:R-:W-:Y:S01]  /*4450*/  FFMA R13, R2, R13, 0.0242919921875 ;  /* 0x3cc70000020d7423 */ /* 0x000fe2000000000d */
[----:B------:R-:W-:Y:S01]  /*4460*/  FMNMX R28, R28, -3, !PT ;  /* 0xc04000001c1c7809 */ /* 0x000fe20007800000 */
[----:B------:R-:W-:Y:S01]  /*4470*/  IMAD.MOV.U32 R53, RZ, RZ, RZ ;  /* 0x000000ffff357224 */ /* 0x000fe200078e00ff */
[----:B------:R-:W-:Y:S01]  /*4480*/  FMNMX R44, R44, -3, !PT ;  /* 0xc04000002c2c7809 */ /* 0x000fe20007800000 */
[----:B------:R-:W-:Y:S01]  /*4490*/  FFMA R13, R2, R13, 0.053466796875 ;  /* 0x3d5b0000020d7423 */ /* 0x000fe2000000000d */
[----:B------:R-:W-:Y:S01]  /*44a0*/  FMNMX R12, R12, -3, !PT ;  /* 0xc04000000c0c7809 */ /* 0x000fe20007800000 */
[----:B------:R-:W-:-:S02]  /*44b0*/  FFMA R28, R18, R28, R37 ;  /* 0x0000001c121c7223 */ /* 0x000fc40000000025 */
[----:B------:R-:W-:Y:S01]  /*44c0*/  FFMA R13, R2, R13, 0.13337790966033935547 ;  /* 0x3e089438020d7423 */ /* 0x000fe2000000000d */
[----:B---3--:R-:W-:Y:S01]  /*44d0*/  UISETP.GE.AND UP0, UPT, UR4, 0x1, UPT ;  /* 0x000000010400788c */ /* 0x008fe2000bf06270 */
[----:B------:R-:W-:Y:S01]  /*44e0*/  FFMA R44, R16, R44, R39 ;  /* 0x0000002c102c7223 */ /* 0x000fe20000000027 */
[----:B------:R-:W-:Y:S01]  /*44f0*/  FFMA R12, R20, R12, R25 ;  /* 0x0000000c140c7223 */ /* 0x000fe20000000019 */
[C---:B------:R-:W-:Y:S01]  /*4500*/  FFMA R13, R2.reuse, R13, 0.33333230018615722656 ;  /* 0x3eaaaa88020d7423 */ /* 0x040fe2000000000d */
[----:B------:R-:W-:Y:S02]  /*4510*/  FMUL R2, R2, R10 ;  /* 0x0000000a02027220 */ /* 0x000fe40000400000 */
[----:B-1----:R-:W-:Y:S02]  /*4520*/  FMNMX R44, R44, UR12, PT ;  /* 0x0000000c2c2c7c09 */ /* 0x002fe4000b800000 */
[----:B------:R-:W-:Y:S01]  /*4530*/  @P0 FFMA R10, R13, R2, R10 ;  /* 0x000000020d0a0223 */ /* 0x000fe2000000000a */
[----:B--2---:R-:W-:-:S02]  /*4540*/  FMNMX R13, R28, UR10, PT ;  /* 0x0000000a1c0d7c09 */ /* 0x004fc4000b800000 */
[----:B------:R-:W-:Y:S02]  /*4550*/  FMNMX R11, R12, UR8, PT ;  /* 0x000000080c0b7c09 */ /* 0x000fe4000b800000 */
[----:B------:R-:W-:Y:S01]  /*4560*/  FMNMX R13, R13, UR9, !PT ;  /* 0x000000090d0d7c09 */ /* 0x000fe2000f800000 */
[----:B------:R-:W0:Y:S01]  /*4570*/  @!P1 MUFU.RCP R10, -R10 ;  /* 0x8000000a000a9308 */ /* 0x000e220000001000 */
[----:B------:R-:W-:Y:S02]  /*4580*/  FMNMX R12, R44, UR11, !PT ;  /* 0x0000000b2c0c7c09 */ /* 0x000fe4000f800000 */
[----:B------:R-:W-:Y:S02]  /*4590*/  FMNMX R11, R11, UR5, !PT ;  /* 0x000000050b0b7c09 */ /* 0x000fe4000f800000 */
[----:B0-----:R-:W-:-:S04]  /*45a0*/  FMNMX R2, R10, 3, PT ;  /* 0x404000000a027809 */ /* 0x001fc80003800000 */
[----:B------:R-:W-:-:S05]  /*45b0*/  FMNMX R2, R2, -3, !PT ;  /* 0xc040000002027809 */ /* 0x000fca0007800000 */
[----:B------:R-:W-:Y:S01]  /*45c0*/  FFMA R10, R22, R2, R41 ;  /* 0x00000002160a7223 */ /* 0x000fe20000000029 */
[----:B------:R-:W-:Y:S06]  /*45d0*/  BRA.U !UP0, `(.L_x_55) ;  /* 0x00000025080c7547 */ /* 0x000fec000b800000 */
[----:B------:R-:W0:Y:S01]  /*45e0*/  LDCU UR4, c[0x3][0x48] ;  /* 0x00c00900ff0477ac */ /* 0x000e220008000800 */
[----:B------:R-:W-:Y:S02]  /*45f0*/  HFMA2 R53, -RZ, RZ, 0, 0 ;  /* 0x00000000ff357431 */ /* 0x000fe400000001ff */
[----:B------:R-:W-:Y:S02]  /*4600*/  IMAD.MOV.U32 R51, RZ, RZ, RZ ;  /* 0x000000ffff337224 */ /* 0x000fe400078e00ff */
[----:B0-----:R-:W-:-:S04]  /*4610*/  FMUL R3, R13, UR4 ;  /* 0x000000040d037c20 */ /* 0x001fc80008400000 */
[C---:B------:R-:W-:Y:S01]  /*4620*/  FMUL R26, R3.reuse, 0.63661974668502807617 ;  /* 0x3f22f983031a7820 */ /* 0x040fe20000400000 */
[----:B------:R-:W-:Y:S02]  /*4630*/  SHF.R.U32.HI R2, RZ, 0x17, R3 ;  /* 0x00000017ff027819 */ /* 0x000fe40000011603 */
[C---:B------:R-:W-:Y:S02]  /*4640*/  FSETP.GE.AND P1, PT, |R3|.reuse, 105615, PT ;  /* 0x47ce47800300780b */ /* 0x040fe40003f26200 */
[----:B------:R-:W-:Y:S01]  /*4650*/  LOP3.LUT R2, R2, 0xe0, RZ, 0xc0, !PT ;  /* 0x000000e002027812 */ /* 0x000fe200078ec0ff */
[----:B------:R-:W0:Y:S01]  /*4660*/  F2I.NTZ R26, R26 ;  /* 0x0000001a001a7305 */ /* 0x000e220000203100 */
[----:B------:R-:W-:-:S03]  /*4670*/  FSETP.EQ.OR P0, PT, |R3|, +INF , !P1 ;  /* 0x7f8000000300780b */ /* 0x000fc60004f02600 */
[----:B------:R-:W-:-:S05]  /*4680*/  VIADD R2, R2, 0xffffff80 ;  /* 0xffffff8002027836 */ /* 0x000fca0000000000 */
[----:B------:R-:W-:-:S05]  /*4690*/  SHF.R.U32.HI R2, RZ, 0x5, R2 ;  /* 0x00000005ff027819 */ /* 0x000fca0000011602 */
[----:B------:R-:W-:Y:S01]  /*46a0*/  IMAD R49, R2, -0x4, R1 ;  /* 0xfffffffc02317824 */ /* 0x000fe200078e0201 */
[----:B0-----:R-:W-:Y:S02]  /*46b0*/  I2FP.F32.S32 R52, R26 ;  /* 0x0000001a00347245 */ /* 0x001fe40000201400 */
[----:B------:R-:W-:-:S03]  /*46c0*/  SEL R50, R26, RZ, !P1 ;  /* 0x000000ff1a327207 */ /* 0x000fc60004800000 */
[----:B------:R-:W-:-:S04]  /*46d0*/  FFMA R29, R52, -1.5707962512969970703, R3 ;  /* 0xbfc90fda341d7823 */ /* 0x000fc80000000003 */
[----:B------:R-:W-:-:S04]  /*46e0*/  FFMA R29, R52, -7.5497894158615963534e-08, R29 ;  /* 0xb3a22168341d7823 */ /* 0x000fc8000000001d */
[----:B------:R-:W-:Y:S01]  /*46f0*/  FFMA R52, R52, -5.3903029534742383927e-15, R29 ;  /* 0xa7c234c534347823 */ /* 0x000fe2000000001d */
[----:B------:R-:W-:-:S07]  /*4700*/  @P1 FMUL R52, RZ, R3 ;  /* 0x00000003ff341220 */ /* 0x000fce0000400000 */
.L_x_86:
[----:B------:R-:W0:Y:S01]  /*4710*/  LDC.64 R28, c[0x0][0x380] ;  /* 0x0000e000ff1c7b82 */ /* 0x000e220000000a00 */
[----:B------:R-:W1:Y:S07]  /*4720*/  LDCU UR4, c[0x0][0x388] ;  /* 0x00007100ff0477ac */ /* 0x000e6e0008000800 */
[----:B------:R-:W2:Y:S01]  /*4730*/  LDC R48, c[0x3][0x48] ;  /* 0x00c01200ff307b82 */ /* 0x000ea20000000800 */
[----:B0-----:R-:W-:-:S05]  /*4740*/  IMAD.WIDE.U32 R28, R51, 0xc, R28 ;  /* 0x0000000c331c7825 */ /* 0x001fca00078e001c */
[----:B------:R-:W3:Y:S04]  /*4750*/  LDG.E R47, desc[UR6][R28.64] ;  /* 0x000000061c2f7981 */ /* 0x000ee8000c1e1900 */
[----:B------:R-:W4:Y:S01]  /*4760*/  LDG.E R2, desc[UR6][R28.64+0x4] ;  /* 0x000004061c027981 */ /* 0x000f22000c1e1900 */
[----:B------:R-:W-:Y:S01]  /*4770*/  VIADD R51, R51, 0x1 ;  /* 0x0000000133337836 */ /* 0x000fe20000000000 */
[----:B------:R-:W-:Y:S04]  /*4780*/  BSSY.RECONVERGENT B1, `(.L_x_56) ;  /* 0x0000043000017945 */ /* 0x000fe80003800200 */
[----:B-1----:R-:W-:Y:S01]  /*4790*/  ISETP.NE.AND P1, PT, R51, UR4, PT ;  /* 0x0000000433007c0c */ /* 0x002fe2000bf25270 */
[----:B---3--:R-:W-:Y:S01]  /*47a0*/  FADD R3, -R13, R47 ;  /* 0x0000002f0d037221 */ /* 0x008fe20000000100 */
[----:B--2---:R-:W-:-:S03]  /*47b0*/  FMUL R47, R47, R48 ;  /* 0x000000302f2f7220 */ /* 0x004fc60000400000 */
[----:B------:R-:W-:Y:S01]  /*47c0*/  FMUL.D2 R46, R3, R48 ;  /* 0x00000030032e7220 */ /* 0x000fe20000300000 */
        /* <DEDUP_REMOVED lines=16> */
[----:B------:R-:W-:Y:S01]  /*48d0*/  MOV R26, RZ ;  /* 0x000000ff001a7202 */ /* 0x000fe20000000f00 */
[----:B------:R-:W-:Y:S01]  /*48e0*/  IMAD.MOV.U32 R35, RZ, RZ, RZ ;  /* 0x000000ffff237224 */ /* 0x000fe200078e00ff */
[----:B------:R-:W-:Y:S02]  /*48f0*/  UMOV UR4, URZ ;  /* 0x000000ff00047c82 */ /* 0x000fe40008000000 */
[----:B------:R-:W-:-:S07]  /*4900*/  LOP3.LUT R40, R40, 0x80000000, RZ, 0xfc, !PT ;  /* 0x8000000028287812 */ /* 0x000fce00078efcff */
.L_x_58:
        /* <DEDUP_REMOVED lines=17> */
[----:B------:R-:W-:-:S05]  /*4a20*/  IMAD R45, R2, -0x4, R1 ;  /* 0xfffffffc022d7824 */ /* 0x000fca00078e0201 */
[----:B------:R-:W2:Y:S04]  /*4a30*/  LDL R26, [R45+0x18] ;  /* 0x000018002d1a7983 */ /* 0x000ea80000100800 */
[----:B------:R-:W2:Y:S04]  /*4a40*/  LDL R3, [R45+0x14] ;  /* 0x000014002d037983 */ /* 0x000ea80000100800 */
[----:B------:R-:W3:Y:S01]  /*4a50*/  @P3 LDL R40, [R45+0x10] ;  /* 0x000010002d283983 */ /* 0x000ee20000100800 */
[----:B------:R-:W-:Y:S01]  /*4a60*/  @P3 LOP3.LUT R2, R44, 0x1f, RZ, 0xc0, !PT ;  /* 0x0000001f2c023812 */ /* 0x000fe200078ec0ff */
[----:B------:R-:W-:Y:S01]  /*4a70*/  UMOV UR4, 0x54442d19 ;  /* 0x54442d1900047882 */ /* 0x000fe20000000000 */
[----:B------:R-:W-:-:S02]  /*4a80*/  UMOV UR5, 0x3bf921fb ;  /* 0x3bf921fb00057882 */ /* 0x000fc40000000000 */
[-C--:B--2---:R-:W-:Y:S02]  /*4a90*/  @P3 SHF.L.W.U32.HI R26, R3, R2.reuse, R26 ;  /* 0x00000002031a3219 */ /* 0x084fe40000010e1a */
[----:B---3--:R-:W-:Y:S02]  /*4aa0*/  @P3 SHF.L.W.U32.HI R3, R40, R2, R3 ;  /* 0x0000000228033219 */ /* 0x008fe40000010e03 */
[----:B------:R-:W-:Y:S02]  /*4ab0*/  ISETP.GE.AND P3, PT, R46, RZ, PT ;  /* 0x000000ff2e00720c */ /* 0x000fe40003f66270 */
[C---:B0-----:R-:W-:Y:S02]  /*4ac0*/  SHF.L.W.U32.HI R59, R3.reuse, 0x2, R26 ;  /* 0x00000002033b7819 */ /* 0x041fe40000010e1a */
[----:B------:R-:W-:Y:S02]  /*4ad0*/  SHF.L.U32 R3, R3, 0x2, RZ ;  /* 0x0000000203037819 */ /* 0x000fe400000006ff */
[----:B------:R-:W-:-:S02]  /*4ae0*/  SHF.R.S32.HI R40, RZ, 0x1f, R59 ;  /* 0x0000001fff287819 */ /* 0x000fc4000001143b */
[----:B------:R-:W-:Y:S02]  /*4af0*/  SHF.R.U32.HI R26, RZ, 0x1e, R26 ;  /* 0x0000001eff1a7819 */ /* 0x000fe4000001161a */
[C---:B------:R-:W-:Y:S02]  /*4b00*/  LOP3.LUT R2, R40.reuse, R3, RZ, 0x3c, !PT ;  /* 0x0000000328027212 */ /* 0x040fe400078e3cff */
[----:B------:R-:W-:Y:S02]  /*4b10*/  LOP3.LUT R3, R40, R59, RZ, 0x3c, !PT ;  /* 0x0000003b28037212 */ /* 0x000fe400078e3cff */
[C---:B-1----:R-:W-:Y:S02]  /*4b20*/  LOP3.LUT R35, R59.reuse, R46, RZ, 0x3c, !PT ;  /* 0x0000002e3b237212 */ /* 0x042fe400078e3cff */
[----:B------:R-:W-:Y:S02]  /*4b30*/  LEA.HI R59, R59, R26, RZ, 0x1 ;  /* 0x0000001a3b3b7211 */ /* 0x000fe400078f08ff */
[----:B------:R-:W0:Y:S01]  /*4b40*/  I2F.F64.S64 R2, R2 ;  /* 0x0000000200027312 */ /* 0x000e220000301c00 */
[----:B------:R-:W-:-:S02]  /*4b50*/  ISETP.GE.AND P4, PT, R35, RZ, PT ;  /* 0x000000ff2300720c */ /* 0x000fc40003f86270 */
[----:B------:R-:W-:-:S04]  /*4b60*/  IMAD.MOV R26, RZ, RZ, -R59 ;  /* 0x000000ffff1a7224 */ /* 0x000fc800078e0a3b */
[----:B------:R-:W-:Y:S01]  /*4b70*/  @!P3 IMAD.MOV.U32 R59, RZ, RZ, R26 ;  /* 0x000000ffff3bb224 */ /* 0x000fe200078e001a */
[----:B0-----:R-:W-:-:S10]  /*4b80*/  DMUL R44, R2, UR4 ;  /* 0x00000004022c7c28 */ /* 0x001fd40008000000 */
[----:B------:R-:W0:Y:S02]  /*4b90*/  F2F.F32.F64 R44, R44 ;  /* 0x0000002c002c7310 */ /* 0x000e240000301000 */
[----:B0-----:R-:W-:-:S07]  /*4ba0*/  FSEL R2, -R44, R44, !P4 ;  /* 0x0000002c2c027208 */ /* 0x001fce0006000100 */
.L_x_57:
[----:B------:R-:W-:Y:S05]  /*4bb0*/  BSYNC.RECONVERGENT B1 ;  /* 0x0000000000017941 */ /* 0x000fea0003800200 */
.L_x_56:
[----:B------:R-:W-:Y:S02]  /*4bc0*/  IMAD.MOV.U32 R26, RZ, RZ, 0x37cbac00 ;  /* 0x37cbac00ff1a7424 */ /* 0x000fe400078e00ff */
[----:B------:R-:W-:Y:S01]  /*4bd0*/  FMUL R3, R2, R2 ;  /* 0x0000000202037220 */ /* 0x000fe20000400000 */
[C---:B------:R-:W-:Y:S01]  /*4be0*/  LOP3.LUT R35, R59.reuse, 0x1, RZ, 0xc0, !PT ;  /* 0x000000013b237812 */ /* 0x040fe200078ec0ff */
[----:B------:R-:W-:Y:S01]  /*4bf0*/  BSSY.RECONVERGENT B1, `(.L_x_59) ;  /* 0x0000043000017945 */ /* 0x000fe20003800200 */
[----:B------:R-:W-:Y:S01]  /*4c00*/  LOP3.LUT P4, RZ, R59, 0x2, RZ, 0xc0, !PT ;  /* 0x000000023bff7812 */ /* 0x000fe2000788c0ff */
[----:B------:R-:W-:Y:S01]  /*4c10*/  FFMA R40, R3, R26, -0.0013887860113754868507 ;  /* 0xbab607ed03287423 */ /* 0x000fe2000000001a */
[----:B------:R-:W-:Y:S02]  /*4c20*/  ISETP.NE.U32.AND P3, PT, R35, 0x1, PT ;  /* 0x000000012300780c */ /* 0x000fe40003f65070 */
[----:B------:R-:W-:Y:S02]  /*4c30*/  MOV R35, 0x3d2aaabb ;  /* 0x3d2aaabb00237802 */ /* 0x000fe40000000f00 */
[----:B------:R-:W-:Y:S01]  /*4c40*/  FSEL R44, R40, -0.00019574658654164522886, !P3 ;  /* 0xb94d4153282c7808 */ /* 0x000fe20005800000 */
[----:B------:R-:W-:Y:S01]  /*4c50*/  IMAD.MOV.U32 R40, RZ, RZ, 0x3effffff ;  /* 0x3effffffff287424 */ /* 0x000fe200078e00ff */
[----:B------:R-:W-:-:S04]  /*4c60*/  FSEL R54, R35, 0.0083327032625675201416, !P3 ;  /* 0x3c0885e423367808 */ /* 0x000fc80005800000 */
[----:B------:R-:W-:Y:S01]  /*4c70*/  FSEL R45, -R40, -0.16666662693023681641, !P3 ;  /* 0xbe2aaaa8282d7808 */ /* 0x000fe20005800100 */
[----:B------:R-:W-:Y:S01]  /*4c80*/  FFMA R44, R3, R44, R54 ;  /* 0x0000002c032c7223 */ /* 0x000fe20000000036 */
[----:B------:R-:W-:-:S03]  /*4c90*/  FSEL R54, R2, 1, P3 ;  /* 0x3f80000002367808 */ /* 0x000fc60001800000 */
[C---:B------:R-:W-:Y:S02]  /*4ca0*/  FFMA R44, R3.reuse, R44, R45 ;  /* 0x0000002c032c7223 */ /* 0x040fe4000000002d */
[----:B------:R-:W-:-:S04]  /*4cb0*/  FFMA R3, R3, R54, RZ ;  /* 0x0000003603037223 */ /* 0x000fc800000000ff */
[----:B------:R-:W-:-:S04]  /*4cc0*/  FFMA R54, R3, R44, R54 ;  /* 0x0000002c03367223 */ /* 0x000fc80000000036 */
[----:B------:R-:W-:Y:S01]  /*4cd0*/  @P4 FADD R54, RZ, -R54 ;  /* 0x80000036ff364221 */ /* 0x000fe20000000000 */
[----:B------:R-:W-:Y:S06]  /*4ce0*/  @!P2 BRA `(.L_x_60) ;  /* 0x0000000000cca947 */ /* 0x000fec0003800000 */
[----:B------:R-:W-:-:S13]  /*4cf0*/  FSETP.NEU.AND P2, PT, |R46|, +INF , PT ;  /* 0x7f8000002e00780b */ /* 0x000fda0003f4d200 */
[----:B------:R-:W-:Y:S01]  /*4d00*/  @!P2 FMUL R56, RZ, R46 ;  /* 0x0000002eff38a220 */ /* 0x000fe20000400000 */
[----:B------:R-:W-:Y:S01]  /*4d10*/  @!P2 IMAD.MOV.U32 R57, RZ, RZ, RZ ;  /* 0x000000ffff39a224 */ /* 0x000fe200078e00ff */
[----:B------:R-:W-:Y:S06]  /*4d20*/  @!P2 BRA `(.L_x_60) ;  /* 0x0000000000bca947 */ /* 0x000fec0003800000 */
[----:B------:R-:W-:Y:S02]  /*4d30*/  IMAD.SHL.U32 R56, R46, 0x100, RZ ;  /* 0x000001002e387824 */ /* 0x000fe400078e00ff */
[----:B------:R-:W-:Y:S02]  /*4d40*/  HFMA2 R58, -RZ, RZ, 0, 0 ;  /* 0x00000000ff3a7431 */ /* 0x000fe400000001ff */
[----:B------:R-:W-:Y:S01]  /*4d50*/  IMAD.MOV.U32 R57, RZ, RZ, RZ ;  /* 0x000000ffff397224 */ /* 0x000fe200078e00ff */
[----:B------:R-:W-:Y:S01]  /*4d60*/  UMOV UR4, URZ ;  /* 0x000000ff00047c82 */ /* 0x000fe20008000000 */
[----:B------:R-:W-:-:S07]  /*4d70*/  LOP3.LUT R56, R56, 0x80000000, RZ, 0xfc, !PT ;  /* 0x8000000038387812 */ /* 0x000fce00078efcff */
.L_x_61:
        /* <DEDUP_REMOVED lines=13> */
[C---:B0-----:R-:W-:Y:S02]  /*4e50*/  LOP3.LUT R2, R44.reuse, 0xe0, RZ, 0xc0, !PT ;  /* 0x000000e02c027812 */ /* 0x041fe400078ec0ff */
[----:B------:R-:W-:Y:S02]  /*4e60*/  LOP3.LUT P2, RZ, R44, 0x1f, RZ, 0xc0, !PT ;  /* 0x0000001f2cff7812 */ /* 0x000fe4000784c0ff */
[----:B------:R-:W-:-:S04]  /*4e70*/  IADD3 R2, PT, PT, R2, -0x80, RZ ;  /* 0xffffff8002027810 */ /* 0x000fc80007ffe0ff */
[----:B------:R-:W-:-:S05]  /*4e80*/  SHF.R.U32.HI R2, RZ, 0x5, R2 ;  /* 0x00000005ff027819 */ /* 0x000fca0000011602 */
[----:B------:R-:W-:-:S05]  /*4e90*/  IMAD R45, R2, -0x4, R1 ;  /* 0xfffffffc022d7824 */ /* 0x000fca00078e0201 */
[----:B------:R-:W2:Y:S04]  /*4ea0*/  LDL R56, [R45+0x18] ;  /* 0x000018002d387983 */ /* 0x000ea80000100800 */
[----:B------:R-:W2:Y:S04]  /*4eb0*/  LDL R3, [R45+0x14] ;  /* 0x000014002d037983 */ /* 0x000ea80000100800 */
[----:B------:R-:W3:Y:S01]  /*4ec0*/  @P2 LDL R2, [R45+0x10] ;  /* 0x000010002d022983 */ /* 0x000ee20000100800 */
[----:B------:R-:W-:Y:S01]  /*4ed0*/  @P2 LOP3.LUT R44, R44, 0x1f, RZ, 0xc0, !PT ;  /* 0x0000001f2c2c2812 */ /* 0x000fe200078ec0ff */
        /* <DEDUP_REMOVED lines=9> */
[----:B------:R-:W-:Y:S02]  /*4f70*/  LOP3.LUT R46, R57, R46, RZ, 0x3c, !PT ;  /* 0x0000002e392e7212 */ /* 0x000fe400078e3cff */
[C---:B------:R-:W-:Y:S02]  /*4f80*/  LOP3.LUT R2, R44.reuse, R3, RZ, 0x3c, !PT ;  /* 0x000000032c027212 */ /* 0x040fe400078e3cff */
[----:B------:R-:W-:-:S02]  /*4f90*/  LOP3.LUT R3, R44, R57, RZ, 0x3c, !PT ;  /* 0x000000392c037212 */ /* 0x000fc400078e3cff */
[----:B------:R-:W-:Y:S02]  /*4fa0*/  LEA.HI R57, R57, R56, RZ, 0x1 ;  /* 0x0000003839397211 */ /* 0x000fe400078f08ff */
[----:B------:R-:W-:Y:S02]  /*4fb0*/  ISETP.GE.AND P2, PT, R46, RZ, PT ;  /* 0x000000ff2e00720c */ /* 0x000fe40003f46270 */
[----:B------:R-:W0:Y:S01]  /*4fc0*/  I2F.F64.S64 R2, R2 ;  /* 0x0000000200027312 */ /* 0x000e220000301c00 */
[----:B------:R-:W-:-:S04]  /*4fd0*/  IMAD.MOV R46, RZ, RZ, -R57 ;  /* 0x000000ffff2e7224 */ /* 0x000fc800078e0a39 */
[----:B------:R-:W-:Y:S01]  /*4fe0*/  @!P3 IMAD.MOV.U32 R57, RZ, RZ, R46 ;  /* 0x000000ffff39b224 */ /* 0x000fe200078e002e */
[----:B0-----:R-:W-:-:S10]  /*4ff0*/  DMUL R44, R2, UR4 ;  /* 0x00000004022c7c28 */ /* 0x001fd40008000000 */
[----:B------:R-:W0:Y:S02]  /*5000*/  F2F.F32.F64 R44, R44 ;  /* 0x0000002c002c7310 */ /* 0x000e240000301000 */
[----:B01----:R-:W-:-:S07]  /*5010*/  FSEL R56, -R44, R44, !P2 ;  /* 0x0000002c2c387208 */ /* 0x003fce0005000100 */
.L_x_60:
[----:B------:R-:W-:Y:S05]  /*5020*/  BSYNC.RECONVERGENT B1 ;  /* 0x0000000000017941 */ /* 0x000fea0003800200 */
.L_x_59:
        /* <DEDUP_REMOVED lines=19> */
[----:B------:R-:W-:Y:S01]  /*5160*/  FMUL R56, R13, R48 ;  /* 0x000000300d387220 */ /* 0x000fe20000400000 */
[----:B------:R-:W-:Y:S02]  /*5170*/  HFMA2 R54, -RZ, RZ, 0, 0 ;  /* 0x00000000ff367431 */ /* 0x000fe400000001ff */
[----:B------:R-:W-:Y:S01]  /*5180*/  IMAD.MOV.U32 R57, RZ, RZ, RZ ;  /* 0x000000ffff397224 */ /* 0x000fe200078e00ff */
[----:B------:R-:W-:Y:S01]  /*5190*/  UMOV UR4, URZ ;  /* 0x000000ff00047c82 */ /* 0x000fe20008000000 */
[----:B------:R-:W-:-:S05]  /*51a0*/  IMAD.SHL.U32 R56, R56, 0x100, RZ ;  /* 0x0000010038387824 */ /* 0x000fca00078e00ff */
[----:B------:R-:W-:-:S07]  /*51b0*/  LOP3.LUT R56, R56, 0x80000000, RZ, 0xfc, !PT ;  /* 0x8000000038387812 */ /* 0x000fce00078efcff */
.L_x_64:
        /* <DEDUP_REMOVED lines=11> */
[----:B0-----:R-:W-:Y:S01]  /*5270*/  FMUL R59, R13, R48 ;  /* 0x000000300d3b7220 */ /* 0x001fe20000400000 */
[----:B------:R0:W-:Y:S04]  /*5280*/  STL [R1+0x18], R57 ;  /* 0x0000183901007387 */ /* 0x0001e80000100800 */
[----:B------:R-:W-:Y:S01]  /*5290*/  SHF.R.U32.HI R2, RZ, 0x17, R59 ;  /* 0x00000017ff027819 */ /* 0x000fe2000001163b */
[----:B------:R-:W2:Y:S03]  /*52a0*/  LDL R54, [R49+0x18] ;  /* 0x0000180031367983 */ /* 0x000ea60000100800 */
[----:B------:R-:W-:Y:S01]  /*52b0*/  LOP3.LUT P2, RZ, R2, 0x1f, RZ, 0xc0, !PT ;  /* 0x0000001f02ff7812 */ /* 0x000fe2000784c0ff */
[----:B------:R-:W2:-:S12]  /*52c0*/  LDL R3, [R49+0x14] ;  /* 0x0000140031037983 */ /* 0x000e980000100800 */
[----:B------:R-:W3:Y:S01]  /*52d0*/  @P2 LDL R44, [R49+0x10] ;  /* 0x00001000312c2983 */ /* 0x000ee20000100800 */
[----:B------:R-:W-:Y:S01]  /*52e0*/  @P2 LOP3.LUT R2, R2, 0x1f, RZ, 0xc0, !PT ;  /* 0x0000001f02022812 */ /* 0x000fe200078ec0ff */
[----:B------:R-:W-:Y:S01]  /*52f0*/  UMOV UR4, 0x54442d19 ;  /* 0x54442d1900047882 */ /* 0x000fe20000000000 */
[----:B------:R-:W-:Y:S02]  /*5300*/  UMOV UR5, 0x3bf921fb ;  /* 0x3bf921fb00057882 */ /* 0x000fe40000000000 */
[-C--:B--2---:R-:W-:Y:S02]  /*5310*/  @P2 SHF.L.W.U32.HI R54, R3, R2.reuse, R54 ;  /* 0x0000000203362219 */ /* 0x084fe40000010e36 */
[----:B---3--:R-:W-:-:S04]  /*5320*/  @P2 SHF.L.W.U32.HI R3, R44, R2, R3 ;  /* 0x000000022c032219 */ /* 0x008fc80000010e03 */
[C---:B------:R-:W-:Y:S01]  /*5330*/  SHF.L.W.U32.HI R56, R3.reuse, 0x2, R54 ;  /* 0x0000000203387819 */ /* 0x040fe20000010e36 */
[----:B------:R-:W-:-:S03]  /*5340*/  IMAD.SHL.U32 R3, R3, 0x4, RZ ;  /* 0x0000000403037824 */ /* 0x000fc600078e00ff */
[----:B------:R-:W-:-:S04]  /*5350*/  SHF.R.S32.HI R44, RZ, 0x1f, R56 ;  /* 0x0000001fff2c7819 */ /* 0x000fc80000011438 */
[C---:B------:R-:W-:Y:S02]  /*5360*/  LOP3.LUT R2, R44.reuse, R3, RZ, 0x3c, !PT ;  /* 0x000000032c027212 */ /* 0x040fe400078e3cff */
[----:B------:R-:W-:-:S06]  /*5370*/  LOP3.LUT R3, R44, R56, RZ, 0x3c, !PT ;  /* 0x000000382c037212 */ /* 0x000fcc00078e3cff */
[----:B------:R-:W1:Y:S01]  /*5380*/  I2F.F64.S64 R2, R2 ;  /* 0x0000000200027312 */ /* 0x000e620000301c00 */
[----:B------:R-:W-:Y:S01]  /*5390*/  ISETP.GE.AND P2, PT, R59, RZ, PT ;  /* 0x000000ff3b00720c */ /* 0x000fe20003f46270 */
[----:B-1----:R-:W-:Y:S01]  /*53a0*/  DMUL R44, R2, UR4 ;  /* 0x00000004022c7c28 */ /* 0x002fe20008000000 */
[----:B------:R-:W-:Y:S02]  /*53b0*/  LOP3.LUT R59, R56, R59, RZ, 0x3c, !PT ;  /* 0x0000003b383b7212 */ /* 0x000fe400078e3cff */
[----:B0-----:R-:W-:-:S07]  /*53c0*/  SHF.R.U32.HI R57, RZ, 0x1e, R54 ;  /* 0x0000001eff397819 */ /* 0x001fce0000011636 */
[----:B------:R-:W0:Y:S01]  /*53d0*/  F2F.F32.F64 R44, R44 ;  /* 0x0000002c002c7310 */ /* 0x000e220000301000 */
[----:B------:R-:W-:Y:S02]  /*53e0*/  ISETP.GE.AND P3, PT, R59, RZ, PT ;  /* 0x000000ff3b00720c */ /* 0x000fe40003f66270 */
[----:B------:R-:W-:-:S04]  /*53f0*/  LEA.HI R57, R56, R57, RZ, 0x1 ;  /* 0x0000003938397211 */ /* 0x000fc800078f08ff */
[----:B------:R-:W-:Y:S02]  /*5400*/  @!P2 IADD3 R57, PT, PT, -R57, RZ, RZ ;  /* 0x000000ff3939a210 */ /* 0x000fe40007ffe1ff */
[----:B0-----:R-:W-:-:S07]  /*5410*/  FSEL R56, -R44, R44, !P3 ;  /* 0x0000002c2c387208 */ /* 0x001fce0005800100 */
.L_x_63:
[----:B------:R-:W-:Y:S05]  /*5420*/  BSYNC.RECONVERGENT B1 ;  /* 0x0000000000017941 */ /* 0x000fea0003800200 */
.L_x_62:
[----:B------:R-:W-:Y:S01]  /*5430*/  FMUL R58, R47, 0.63661974668502807617 ;  /* 0x3f22f9832f3a7820 */ /* 0x000fe20000400000 */
[----:B------:R-:W-:Y:S01]  /*5440*/  FMUL R3, R56, R56 ;  /* 0x0000003838037220 */ /* 0x000fe20000400000 */
[----:B------:R-:W-:-:S03]  /*5450*/  LOP3.LUT R2, R57, 0x1, RZ, 0xc0, !PT ;  /* 0x0000000139027812 */ /* 0x000fc600078ec0ff */
[----:B------:R-:W-:Y:S01]  /*5460*/  FFMA R44, R3, R26, -0.0013887860113754868507 ;  /* 0xbab607ed032c7423 */ /* 0x000fe2000000001a */
[----:B------:R-:W0:Y:S01]  /*5470*/  F2I.NTZ R58, R58 ;  /* 0x0000003a003a7305 */ /* 0x000e220000203100 */
[----:B------:R-:W-:Y:S01]  /*5480*/  ISETP.NE.U32.AND P2, PT, R2, 0x1, PT ;  /* 0x000000010200780c */ /* 0x000fe20003f45070 */
[----:B------:R-:W-:-:S03]  /*5490*/  VIADD R2, R57, 0x1 ;  /* 0x0000000139027836 */ /* 0x000fc60000000000 */
[----:B------:R-:W-:Y:S02]  /*54a0*/  FSEL R44, R44, -0.00019574658654164522886, P2 ;  /* 0xb94d41532c2c7808 */ /* 0x000fe40001000000 */
[----:B------:R-:W-:Y:S02]  /*54b0*/  FSEL R54, R35, 0.0083327032625675201416, P2 ;  /* 0x3c0885e423367808 */ /* 0x000fe40001000000 */
[----:B------:R-:W-:Y:S02]  /*54c0*/  LOP3.LUT P3, RZ, R2, 0x2, RZ, 0xc0, !PT ;  /* 0x0000000202ff7812 */ /* 0x000fe4000786c0ff */
[----:B------:R-:W-:Y:S01]  /*54d0*/  FSEL R2, -R40, -0.16666662693023681641, P2 ;  /* 0xbe2aaaa828027808 */ /* 0x000fe20001000100 */
[----:B------:R-:W-:Y:S01]  /*54e0*/  FFMA R44, R3, R44, R54 ;  /* 0x0000002c032c7223 */ /* 0x000fe20000000036 */
[----:B------:R-:W-:Y:S02]  /*54f0*/  FSEL R54, R56, 1, !P2 ;  /* 0x3f80000038367808 */ /* 0x000fe40005000000 */
[----:B------:R-:W-:Y:S01]  /*5500*/  FSETP.GE.AND P2, PT, |R47|, 105615, PT ;  /* 0x47ce47802f00780b */ /* 0x000fe20003f46200 */
[C---:B------:R-:W-:Y:S01]  /*5510*/  FFMA R2, R3.reuse, R44, R2 ;  /* 0x0000002c03027223 */ /* 0x040fe20000000002 */
[----:B0-----:R-:W-:Y:S01]  /*5520*/  I2FP.F32.S32 R56, R58 ;  /* 0x0000003a00387245 */ /* 0x001fe20000201400 */
[----:B------:R-:W-:-:S04]  /*5530*/  FFMA R3, R3, R54, RZ ;  /* 0x0000003603037223 */ /* 0x000fc800000000ff */
        /* <DEDUP_REMOVED lines=10> */
[----:B------:R-:W-:Y:S01]  /*55e0*/  IMAD.SHL.U32 R56, R47, 0x100, RZ ;  /* 0x000001002f387824 */ /* 0x000fe200078e00ff */
[----:B------:R-:W-:Y:S01]  /*55f0*/  MOV R57, RZ ;  /* 0x000000ff00397202 */ /* 0x000fe20000000f00 */
[----:B------:R-:W-:Y:S02]  /*5600*/  IMAD.MOV.U32 R59, RZ, RZ, RZ ;  /* 0x000000ffff3b7224 */ /* 0x000fe400078e00ff */
[----:B------:R-:W-:Y:S01]  /*5610*/  IMAD.MOV.U32 R61, RZ, RZ, RZ ;  /* 0x000000ffff3d7224 */ /* 0x000fe200078e00ff */
[----:B------:R-:W-:-:S07]  /*5620*/  LOP3.LUT R56, R56, 0x80000000, RZ, 0xfc, !PT ;  /* 0x8000000038387812 */ /* 0x000fce00078efcff */
.L_x_66:
        /* <DEDUP_REMOVED lines=13> */
[C---:B0-----:R-:W-:Y:S02]  /*5700*/  LOP3.LUT R2, R45.reuse, 0xe0, RZ, 0xc0, !PT ;  /* 0x000000e02d027812 */ /* 0x041fe400078ec0ff */
        /* <DEDUP_REMOVED lines=13> */
[C-C-:B------:R-:W-:Y:S01]  /*57e0*/  SHF.L.W.U32.HI R58, R3.reuse, 0x2, R56.reuse ;  /* 0x00000002033a7819 */ /* 0x140fe20000010e38 */
[----:B------:R-:W-:Y:S01]  /*57f0*/  IMAD.SHL.U32 R3, R3, 0x4, RZ ;  /* 0x0000000403037824 */ /* 0x000fe200078e00ff */
[----:B-1----:R-:W-:Y:S02]  /*5800*/  SHF.R.U32.HI R57, RZ, 0x1e, R56 ;  /* 0x0000001eff397819 */ /* 0x002fe40000011638 */
[----:B------:R-:W-:-:S02]  /*5810*/  SHF.R.S32.HI R44, RZ, 0x1f, R58 ;  /* 0x0000001fff2c7819 */ /* 0x000fc4000001143a */
[----:B------:R-:W-:Y:S02]  /*5820*/  LOP3.LUT R47, R58, R47, RZ, 0x3c, !PT ;  /* 0x0000002f3a2f7212 */ /* 0x000fe400078e3cff */
[C---:B------:R-:W-:Y:S02]  /*5830*/  LOP3.LUT R2, R44.reuse, R3, RZ, 0x3c, !PT ;  /* 0x000000032c027212 */ /* 0x040fe400078e3cff */
[----:B------:R-:W-:Y:S02]  /*5840*/  LOP3.LUT R3, R44, R58, RZ, 0x3c, !PT ;  /* 0x0000003a2c037212 */ /* 0x000fe400078e3cff */
[----:B------:R-:W-:Y:S02]  /*5850*/  LEA.HI R58, R58, R57, RZ, 0x1 ;  /* 0x000000393a3a7211 */ /* 0x000fe400078f08ff */
[----:B------:R-:W-:Y:S02]  /*5860*/  ISETP.GE.AND P3, PT, R47, RZ, PT ;  /* 0x000000ff2f00720c */ /* 0x000fe40003f66270 */
[----:B------:R-:W0:Y:S01]  /*5870*/  I2F.F64.S64 R2, R2 ;  /* 0x0000000200027312 */ /* 0x000e220000301c00 */
[----:B------:R-:W-:-:S05]  /*5880*/  IADD3 R47, PT, PT, -R58, RZ, RZ ;  /* 0x000000ff3a2f7210 */ /* 0x000fca0007ffe1ff */
[----:B------:R-:W-:Y:S01]  /*5890*/  @!P2 IMAD.MOV.U32 R58, RZ, RZ, R47 ;  /* 0x000000ffff3aa224 */ /* 0x000fe200078e002f */
[----:B0-----:R-:W-:-:S10]  /*58a0*/  DMUL R44, R2, UR4 ;  /* 0x00000004022c7c28 */ /* 0x001fd40008000000 */
[----:B------:R-:W0:Y:S02]  /*58b0*/  F2F.F32.F64 R44, R44 ;  /* 0x0000002c002c7310 */ /* 0x000e240000301000 */
[----:B0-----:R-:W-:-:S07]  /*58c0*/  FSEL R2, -R44, R44, !P3 ;  /* 0x0000002c2c027208 */ /* 0x001fce0005800100 */
.L_x_65:
[----:B------:R-:W-:Y:S01]  /*58d0*/  FMUL.D2 R47, R55, R48 ;  /* 0x00000030372f7220 */ /* 0x000fe20000300000 */
[----:B------:R-:W-:Y:S01]  /*58e0*/  FMUL R3, R2, R2 ;  /* 0x0000000202037220 */ /* 0x000fe20000400000 */
[C---:B------:R-:W-:Y:S01]  /*58f0*/  LOP3.LUT R45, R58.reuse, 0x1, RZ, 0xc0, !PT ;  /* 0x000000013a2d7812 */ /* 0x040fe200078ec0ff */
[----:B------:R-:W-:Y:S02]  /*5900*/  VIADD R58, R58, 0x1 ;  /* 0x000000013a3a7836 */ /* 0x000fe40000000000 */
[----:B------:R-:W-:Y:S01]  /*5910*/  FMUL R56, R47, 0.63661974668502807617 ;  /* 0x3f22f9832f387820 */ /* 0x000fe20000400000 */
[----:B------:R-:W-:Y:S01]  /*5920*/  FFMA R44, R3, R26, -0.0013887860113754868507 ;  /* 0xbab607ed032c7423 */ /* 0x000fe2000000001a */
[----:B------:R-:W-:Y:S01]  /*5930*/  ISETP.NE.U32.AND P2, PT, R45, 0x1, PT ;  /* 0x000000012d00780c */ /* 0x000fe20003f45070 */
[----:B------:R-:W-:Y:S01]  /*5940*/  BSSY.RECONVERGENT B1, `(.L_x_67) ;  /* 0x0000047000017945 */ /* 0x000fe20003800200 */
[----:B------:R-:W-:Y:S02]  /*5950*/  LOP3.LUT P3, RZ, R58, 0x2, RZ, 0xc0, !PT ;  /* 0x000000023aff7812 */ /* 0x000fe4000786c0ff */
[----:B------:R-:W0:Y:S01]  /*5960*/  F2I.NTZ R56, R56 ;  /* 0x0000003800387305 */ /* 0x000e220000203100 */
[----:B------:R-:W-:-:S02]  /*5970*/  FSEL R44, R44, -0.00019574658654164522886, P2 ;  /* 0xb94d41532c2c7808 */ /* 0x000fc40001000000 */
[----:B------:R-:W-:Y:S02]  /*5980*/  FSEL R48, R35, 0.0083327032625675201416, P2 ;  /* 0x3c0885e423307808 */ /* 0x000fe40001000000 */
[----:B------:R-:W-:-:S03]  /*5990*/  FSEL R2, R2, 1, !P2 ;  /* 0x3f80000002027808 */ /* 0x000fc60005000000 */
[----:B------:R-:W-:Y:S01]  /*59a0*/  FFMA R44, R3, R44, R48 ;  /* 0x0000002c032c7223 */ /* 0x000fe20000000030 */
[----:B------:R-:W-:Y:S02]  /*59b0*/  FSEL R48, -R40, -0.16666662693023681641, P2 ;  /* 0xbe2aaaa828307808 */ /* 0x000fe40001000100 */
[----:B------:R-:W-:-:S03]  /*59c0*/  FSETP.GE.AND P2, PT, |R47|, 105615, PT ;  /* 0x47ce47802f00780b */ /* 0x000fc60003f46200 */
[C---:B------:R-:W-:Y:S01]  /*59d0*/  FFMA R44, R3.reuse, R44, R48 ;  /* 0x0000002c032c7223 */ /* 0x040fe20000000030 */
[----:B0-----:R-:W-:Y:S01]  /*59e0*/  I2FP.F32.S32 R58, R56 ;  /* 0x00000038003a7245 */ /* 0x001fe20000201400 */
[----:B------:R-:W-:Y:S01]  /*59f0*/  FFMA R3, R3, R2, RZ ;  /* 0x0000000203037223 */ /* 0x000fe200000000ff */
[----:B------:R-:W-:-:S03]  /*5a00*/  IMAD.MOV.U32 R55, RZ, RZ, R56 ;  /* 0x000000ffff377224 */ /* 0x000fc600078e0038 */
[----:B------:R-:W-:Y:S01]  /*5a10*/  FFMA R45, R58, -1.5707962512969970703, R47 ;  /* 0xbfc90fda3a2d7823 */ /* 0x000fe2000000002f */
[----:B------:R-:W-:-:S03]  /*5a20*/  FFMA R3, R3, R44, R2 ;  /* 0x0000002c03037223 */ /* 0x000fc60000000002 */
[----:B------:R-:W-:Y:S01]  /*5a30*/  FFMA R45, R58, -7.5497894158615963534e-08, R45 ;  /* 0xb3a221683a2d7823 */ /* 0x000fe2000000002d */
[----:B------:R-:W-:-:S03]  /*5a40*/  @P3 FADD R3, RZ, -R3 ;  /* 0x80000003ff033221 */ /* 0x000fc60000000000 */
[----:B------:R-:W-:Y:S01]  /*5a50*/  FFMA R48, R58, -5.3903029534742383927e-15, R45 ;  /* 0xa7c234c53a307823 */ /* 0x000fe2000000002d */
[----:B------:R-:W-:-:S04]  /*5a60*/  FMUL R54, R54, R3 ;  /* 0x0000000336367220 */ /* 0x000fc80000400000 */
[----:B------:R-:W-:Y:S01]  /*5a70*/  MOV R2, R48 ;  /* 0x0000003000027202 */ /* 0x000fe20000000f00 */
[----:B------:R-:W-:Y:S06]  /*5a80*/  @!P2 BRA `(.L_x_68) ;  /* 0x0000000000c8a947 */ /* 0x000fec0003800000 */
[----:B------:R-:W-:-:S13]  /*5a90*/  FSETP.NEU.AND P3, PT, |R47|, +INF , PT ;  /* 0x7f8000002f00780b */ /* 0x000fda0003f6d200 */
[----:B------:R-:W-:Y:S01]  /*5aa0*/  @!P3 FMUL R2, RZ, R47 ;  /* 0x0000002fff02b220 */ /* 0x000fe20000400000 */
[----:B------:R-:W-:Y:S01]  /*5ab0*/  @!P3 IMAD.MOV.U32 R56, RZ, RZ, RZ ;  /* 0x000000ffff38b224 */ /* 0x000fe200078e00ff */
[----:B------:R-:W-:Y:S06]  /*5ac0*/  @!P3 BRA `(.L_x_68) ;  /* 0x0000000000b8b947 */ /* 0x000fec0003800000 */
[----:B------:R-:W-:Y:S01]  /*5ad0*/  IMAD.SHL.U32 R58, R47, 0x100, RZ ;  /* 0x000001002f3a7824 */ /* 0x000fe200078e00ff */
[----:B------:R-:W-:Y:S01]  /*5ae0*/  CS2R R56, SRZ ;  /* 0x0000000000387805 */ /* 0x000fe2000001ff00 */
[----:B------:R-:W-:-:S03]  /*5af0*/  UMOV UR4, URZ ;  /* 0x000000ff00047c82 */ /* 0x000fc60008000000 */
[----:B------:R-:W-:-:S07]  /*5b00*/  LOP3.LUT R58, R58, 0x80000000, RZ, 0xfc, !PT ;  /* 0x800000003a3a7812 */ /* 0x000fce00078efcff */
.L_x_69:
        /* <DEDUP_REMOVED lines=26> */
[--C-:B-1----:R-:W-:Y:S02]  /*5cb0*/  SHF.R.U32.HI R57, RZ, 0x1e, R56.reuse ;  /* 0x0000001eff397819 */ /* 0x102fe40000011638 */
[C---:B------:R-:W-:Y:S01]  /*5cc0*/  SHF.L.W.U32.HI R58, R3.reuse, 0x2, R56 ;  /* 0x00000002033a7819 */ /* 0x040fe20000010e38 */
[----:B------:R-:W-:Y:S01]  /*5cd0*/  IMAD.SHL.U32 R3, R3, 0x4, RZ ;  /* 0x0000000403037824 */ /* 0x000fe200078e00ff */
[----:B------:R-:W-:Y:S02]  /*5ce0*/  ISETP.GE.AND P3, PT, R47, RZ, PT ;  /* 0x000000ff2f00720c */ /* 0x000fe40003f66270 */
[----:B------:R-:W-:-:S02]  /*5cf0*/  SHF.R.S32.HI R44, RZ, 0x1f, R58 ;  /* 0x0000001fff2c7819 */ /* 0x000fc4000001143a */
[----:B------:R-:W-:Y:S02]  /*5d00*/  LEA.HI R56, R58, R57, RZ, 0x1 ;  /* 0x000000393a387211 */ /* 0x000fe400078f08ff */
        /* <DEDUP_REMOVED lines=9> */
[----:B0-----:R-:W-:-:S07]  /*5da0*/  FSEL R2, -R44, R44, !P4 ;  /* 0x0000002c2c027208 */ /* 0x001fce0006000100 */
.L_x_68:
[----:B------:R-:W-:Y:S05]  /*5db0*/  BSYNC.RECONVERGENT B1 ;  /* 0x0000000000017941 */ /* 0x000fea0003800200 */
.L_x_67:
        /* <DEDUP_REMOVED lines=8> */
[----:B------:R-:W-:Y:S02]  /*5e40*/  FSEL R45, -R40, -0.16666662693023681641, !P3 ;  /* 0xbe2aaaa8282d7808 */ /* 0x000fe40005800100 */
[----:B------:R-:W-:Y:S01]  /*5e50*/  FSEL R2, R2, 1, P3 ;  /* 0x3f80000002027808 */ /* 0x000fe20001800000 */
[----:B------:R-:W-:-:S04]  /*5e60*/  FFMA R44, R3, R44, R58 ;  /* 0x0000002c032c7223 */ /* 0x000fc8000000003a */
[C---:B------:R-:W-:Y:S01]  /*5e70*/  FFMA R44, R3.reuse, R44, R45 ;  /* 0x0000002c032c7223 */ /* 0x040fe2000000002d */
[----:B------:R-:W-:-:S04]  /*5e80*/  FFMA R3, R3, R2, RZ ;  /* 0x0000000203037223 */ /* 0x000fc800000000ff */
        /* <DEDUP_REMOVED lines=12> */
.L_x_72:
        /* <DEDUP_REMOVED lines=26> */
[----:B---3--:R-:W-:Y:S02]  /*60f0*/  @P2 SHF.L.W.U32.HI R3, R2, R44, R3 ;  /* 0x0000002c02032219 */ /* 0x008fe40000010e03 */
[--C-:B------:R-:W-:Y:S02]  /*6100*/  SHF.R.U32.HI R55, RZ, 0x1e, R48.reuse ;  /* 0x0000001eff377819 */ /* 0x100fe40000011630 */
[C---:B0-----:R-:W-:Y:S01]  /*6110*/  SHF.L.W.U32.HI R56, R3.reuse, 0x2, R48 ;  /* 0x0000000203387819 */ /* 0x041fe20000010e30 */
[----:B------:R-:W-:-:S03]  /*6120*/  IMAD.SHL.U32 R3, R3, 0x4, RZ ;  /* 0x0000000403037824 */ /* 0x000fc600078e00ff */
[----:B------:R-:W-:Y:S02]  /*6130*/  SHF.R.S32.HI R44, RZ, 0x1f, R56 ;  /* 0x0000001fff2c7819 */ /* 0x000fe40000011438 */
[----:B------:R-:W-:Y:S02]  /*6140*/  LOP3.LUT R47, R56, R47, RZ, 0x3c, !PT ;  /* 0x0000002f382f7212 */ /* 0x000fe400078e3cff */
[C---:B------:R-:W-:Y:S02]  /*6150*/  LOP3.LUT R2, R44.reuse, R3, RZ, 0x3c, !PT ;  /* 0x000000032c027212 */ /* 0x040fe400078e3cff */
[----:B------:R-:W-:Y:S02]  /*6160*/  LOP3.LUT R3, R44, R56, RZ, 0x3c, !PT ;  /* 0x000000382c037212 */ /* 0x000fe400078e3cff */
[----:B------:R-:W-:Y:S02]  /*6170*/  LEA.HI R55, R56, R55, RZ, 0x1 ;  /* 0x0000003738377211 */ /* 0x000fe400078f08ff */
[----:B------:R-:W-:-:S02]  /*6180*/  ISETP.GE.AND P2, PT, R47, RZ, PT ;  /* 0x000000ff2f00720c */ /* 0x000fc40003f46270 */
[----:B------:R-:W0:Y:S01]  /*6190*/  I2F.F64.S64 R2, R2 ;  /* 0x0000000200027312 */ /* 0x000e220000301c00 */
[----:B------:R-:W-:-:S05]  /*61a0*/  IMAD.MOV R47, RZ, RZ, -R55 ;  /* 0x000000ffff2f7224 */ /* 0x000fca00078e0a37 */
[----:B------:R-:W-:Y:S01]  /*61b0*/  @!P3 MOV R55, R47 ;  /* 0x0000002f0037b202 */ /* 0x000fe20000000f00 */
[----:B0-----:R-:W-:-:S10]  /*61c0*/  DMUL R44, R2, UR4 ;  /* 0x00000004022c7c28 */ /* 0x001fd40008000000 */
[----:B------:R-:W0:Y:S02]  /*61d0*/  F2F.F32.F64 R44, R44 ;  /* 0x0000002c002c7310 */ /* 0x000e240000301000 */
[----:B01----:R-:W-:-:S07]  /*61e0*/  FSEL R48, -R44, R44, !P2 ;  /* 0x0000002c2c307208 */ /* 0x003fce0005000100 */
.L_x_71:
[----:B------:R-:W-:Y:S05]  /*61f0*/  BSYNC.RECONVERGENT B1 ;  /* 0x0000000000017941 */ /* 0x000fea0003800200 */
.L_x_70:
        /* <DEDUP_REMOVED lines=20> */
[----:B------:R-:W-:Y:S01]  /*6340*/  IMAD.MOV.U32 R2, RZ, RZ, R57 ;  /* 0x000000ffff027224 */ /* 0x000fe200078e0039 */
[----:B------:R-:W-:-:S07]  /*6350*/  MOV R40, 0x6370 ;  /* 0x0000637000287802 */ /* 0x000fce0000000f00 */
[----:B-----5:R-:W-:Y:S05]  /*6360*/  CALL.REL.NOINC `($__internal_1_$__cuda_sm20_sqrt_rn_f32_slowpath) ;  /* 0x0000002400407944 */ /* 0x020fea0003c00000 */
[----:B------:R-:W-:Y:S01]  /*6370*/  IMAD.MOV.U32 R35, RZ, RZ, R47 ;  /* 0x000000ffff237224 */ /* 0x000fe200078e002f */
[----:B------:R-:W-:Y:S06]  /*6380*/  BRA `(.L_x_75) ;  /* 0x0000000000107947 */ /* 0x000fec0003800000 */
.L_x_74:
[----:B------:R-:W-:Y:S01]  /*6390*/  FMUL.FTZ R2, R57, R26 ;  /* 0x0000001a39027220 */ /* 0x000fe20000410000 */
[----:B------:R-:W-:-:S03]  /*63a0*/  FMUL.FTZ R3, R26, 0.5 ;  /* 0x3f0000001a037820 */ /* 0x000fc60000410000 */
[----:B------:R-:W-:-:S04]  /*63b0*/  FFMA R35, -R2, R2, R57 ;  /* 0x0000000202237223 */ /* 0x000fc80000000139 */
[----:B------:R-:W-:-:S07]  /*63c0*/  FFMA R35, R35, R3, R2 ;  /* 0x0000000323237223 */ /* 0x000fce0000000002 */
.L_x_75:
[----:B------:R-:W-:Y:S05]  /*63d0*/  BSYNC.RECONVERGENT B1 ;  /* 0x0000000000017941 */ /* 0x000fea0003800200 */
.L_x_73:
[----:B------:R-:W-:Y:S01]  /*63e0*/  FADD R3, -R57, 1 ;  /* 0x3f80000039037421 */ /* 0x000fe20000000100 */
[----:B------:R-:W-:Y:S03]  /*63f0*/  BSSY.RECONVERGENT B1, `(.L_x_76) ;  /* 0x000000e000017945 */ /* 0x000fe60003800200 */
[----:B------:R0:W1:Y:S01]  /*6400*/  MUFU.RSQ R2, R3 ;  /* 0x0000000300027308 */ /* 0x0000620000001400 */
[----:B------:R-:W-:-:S04]  /*6410*/  IADD3 R26, PT, PT, R3, -0xd000000, RZ ;  /* 0xf3000000031a7810 */ /* 0x000fc80007ffe0ff */
[----:B------:R-:W-:-:S13]  /*6420*/  ISETP.GT.U32.AND P2, PT, R26, 0x727fffff, PT ;  /* 0x727fffff1a00780c */ /* 0x000fda0003f44070 */
[----:B01----:R-:W-:Y:S05]  /*6430*/  @!P2 BRA `(.L_x_77) ;  /* 0x000000000014a947 */ /* 0x003fea0003800000 */
[----:B------:R-:W-:Y:S01]  /*6440*/  IMAD.MOV.U32 R2, RZ, RZ, R3 ;  /* 0x000000ffff027224 */ /* 0x000fe200078e0003 */
[----:B------:R-:W-:-:S07]  /*6450*/  MOV R40, 0x6470 ;  /* 0x0000647000287802 */ /* 0x000fce0000000f00 */
[----:B-----5:R-:W-:Y:S05]  /*6460*/  CALL.REL.NOINC `($__internal_1_$__cuda_sm20_sqrt_rn_f32_slowpath) ;  /* 0x0000002400007944 */ /* 0x020fea0003c00000 */
[----:B------:R-:W-:Y:S01]  /*6470*/  IMAD.MOV.U32 R26, RZ, RZ, R47 ;  /* 0x000000ffff1a7224 */ /* 0x000fe200078e002f */
[----:B------:R-:W-:Y:S06]  /*6480*/  BRA `(.L_x_78) ;  /* 0x0000000000107947 */ /* 0x000fec0003800000 */
.L_x_77:
[----:B------:R-:W-:Y:S01]  /*6490*/  FMUL.FTZ R26, R3, R2 ;  /* 0x00000002031a7220 */ /* 0x000fe20000410000 */
[----:B------:R-:W-:-:S03]  /*64a0*/  FMUL.FTZ R2, R2, 0.5 ;  /* 0x3f00000002027820 */ /* 0x000fc60000410000 */
[----:B------:R-:W-:-:S04]  /*64b0*/  FFMA R3, -R26, R26, R3 ;  /* 0x0000001a1a037223 */ /* 0x000fc80000000103 */
[----:B------:R-:W-:-:S07]  /*64c0*/  FFMA R26, R3, R2, R26 ;  /* 0x00000002031a7223 */ /* 0x000fce000000001a */
.L_x_78:
[----:B------:R-:W-:Y:S05]  /*64d0*/  BSYNC.RECONVERGENT B1 ;  /* 0x0000000000017941 */ /* 0x000fea0003800200 */
.L_x_76:
        /* <DEDUP_REMOVED lines=12> */
[----:B------:R-:W-:Y:S01]  /*65a0*/  IMAD.MOV.U32 R3, RZ, RZ, R54 ;  /* 0x000000ffff037224 */ /* 0x000fe200078e0036 */
[----:B------:R-:W-:-:S07]  /*65b0*/  MOV R40, 0x65d0 ;  /* 0x000065d000287802 */ /* 0x000fce0000000f00 */
[----:B-----5:R-:W-:Y:S05]  /*65c0*/  CALL.REL.NOINC `($__internal_2_$__cuda_sm3x_div_rn_noftz_f32_slowpath) ;  /* 0x0000002400007944 */ /* 0x020fea0003c00000 */
[----:B------:R-:W-:-:S07]  /*65d0*/  MOV R3, R2 ;  /* 0x0000000200037202 */ /* 0x000fce0000000f00 */
.L_x_80:
[----:B------:R-:W-:Y:S05]  /*65e0*/  BSYNC.RECONVERGENT B3 ;  /* 0x0000000000037941 */ /* 0x000fea0003800200 */
.L_x_79:
[----:B------:R-:W-:Y:S02]  /*65f0*/  IMAD.MOV.U32 R45, RZ, RZ, 0x3b33710b ;  /* 0x3b33710bff2d7424 */ /* 0x000fe400078e00ff */
[----:B------:R-:W-:Y:S01]  /*6600*/  FMUL R2, R3, R3 ;  /* 0x0000000303027220 */ /* 0x000fe20000400000 */
[C---:B------:R-:W-:Y:S01]  /*6610*/  ISETP.GE.AND P3, PT, R26.reuse, RZ, PT ;  /* 0x000000ff1a00720c */ /* 0x040fe20003f66270 */
[----:B------:R-:W0:Y:S01]  /*6620*/  LDCU UR4, c[0x3][0x4c] ;  /* 0x00c00980ff0477ac */ /* 0x000e220008000800 */
[----:B------:R-:W-:Y:S01]  /*6630*/  FSETP.NEU.AND P4, PT, |R26|, |R35|, PT ;  /* 0x400000231a00720b */ /* 0x000fe20003f8d200 */
[----:B------:R-:W-:Y:S01]  /*6640*/  FFMA R45, R2, R45, -0.015681877732276916504 ;  /* 0xbc807748022d7423 */ /* 0x000fe2000000002d */
        /* <DEDUP_REMOVED lines=15> */
[----:B------:R-:W-:Y:S01]  /*6740*/  IMAD.MOV.U32 R2, RZ, RZ, 0x4016cbe4 ;  /* 0x4016cbe4ff027424 */ /* 0x000fe200078e00ff */
        /* <DEDUP_REMOVED lines=11> */
[----:B------:R0:W1:Y:S01]  /*6800*/  MUFU.RSQ R3, R2 ;  /* 0x0000000200037308 */ /* 0x0000620000001400 */
[----:B------:R-:W-:-:S04]  /*6810*/  IADD3 R26, PT, PT, R2, -0xd000000, RZ ;  /* 0xf3000000021a7810 */ /* 0x000fc80007ffe0ff */
[----:B------:R-:W-:-:S13]  /*6820*/  ISETP.GT.U32.AND P2, PT, R26, 0x727fffff, PT ;  /* 0x727fffff1a00780c */ /* 0x000fda0003f44070 */
[----:B01----:R-:W-:Y:S05]  /*6830*/  @!P2 BRA `(.L_x_82) ;  /* 0x00000000000ca947 */ /* 0x003fea0003800000 */
[----:B------:R-:W-:-:S07]  /*6840*/  MOV R40, 0x6860 ;  /* 0x0000686000287802 */ /* 0x000fce0000000f00 */
[----:B-----5:R-:W-:Y:S05]  /*6850*/  CALL.REL.NOINC `($__internal_1_$__cuda_sm20_sqrt_rn_f32_slowpath) ;  /* 0x0000002000047944 */ /* 0x020fea0003c00000 */
[----:B------:R-:W-:Y:S05]  /*6860*/  BRA `(.L_x_83) ;  /* 0x0000000000107947 */ /* 0x000fea0003800000 */
.L_x_82:
[----:B------:R-:W-:Y:S01]  /*6870*/  FMUL.FTZ R47, R2, R3 ;  /* 0x00000003022f7220 */ /* 0x000fe20000410000 */
[----:B------:R-:W-:-:S03]  /*6880*/  FMUL.FTZ R3, R3, 0.5 ;  /* 0x3f00000003037820 */ /* 0x000fc60000410000 */
[----:B------:R-:W-:-:S04]  /*6890*/  FFMA R2, -R47, R47, R2 ;  /* 0x0000002f2f027223 */ /* 0x000fc80000000102 */
[----:B------:R-:W-:-:S07]  /*68a0*/  FFMA R47, R2, R3, R47 ;  /* 0x00000003022f7223 */ /* 0x000fce000000002f */
.L_x_83:
[----:B------:R-:W-:Y:S05]  /*68b0*/  BSYNC.RECONVERGENT B1 ;  /* 0x0000000000017941 */ /* 0x000fea0003800200 */
.L_x_81:
        /* <DEDUP_REMOVED lines=15> */
.L_x_85:
[----:B------:R-:W-:Y:S05]  /*69b0*/  BSYNC.RECONVERGENT B3 ;  /* 0x0000000000037941 */ /* 0x000fea0003800200 */
.L_x_84:
[----:B------:R-:W2:Y:S01]  /*69c0*/  LDG.E R29, desc[UR6][R28.64+0x8] ;  /* 0x000008061c1d7981 */ /* 0x000ea2000c1e1900 */
[----:B------:R-:W-:-:S04]  /*69d0*/  FADD R2, R10, R2 ;  /* 0x000000020a027221 */ /* 0x000fc80000000000 */
[----:B--2---:R-:W-:-:S04]  /*69e0*/  FADD R2, -R2, R29 ;  /* 0x0000001d02027221 */ /* 0x004fc80000000100 */
[----:B------:R-:W-:Y:S01]  /*69f0*/  FFMA R53, R2, R2, R53 ;  /* 0x0000000202357223 */ /* 0x000fe20000000035 */
[----:B------:R-:W-:Y:S06]  /*6a00*/  @P1 BRA `(.L_x_86) ;  /* 0xffffffdc00401947 */ /* 0x000fec000383ffff */
.L_x_55:
[----:B------:R-:W0:Y:S01]  /*6a10*/  LDCU UR4, c[0x0][0x388] ;  /* 0x00007100ff0477ac */ /* 0x000e220008000800 */
[----:B------:R-:W-:Y:S01]  /*6a20*/  BSSY.RECONVERGENT B3, `(.L_x_87) ;  /* 0x000000f000037945 */ /* 0x000fe20003800200 */
[----:B------:R-:W-:Y:S01]  /*6a30*/  VIADD R49, R24, 0x161f14 ;  /* 0x00161f1418317836 */ /* 0x000fe20000000000 */
        /* <DEDUP_REMOVED lines=13> */
.L_x_88:
[----:B------:R-:W-:Y:S05]  /*6b10*/  BSYNC.RECONVERGENT B3 ;  /* 0x0000000000037941 */ /* 0x000fea0003800200 */
.L_x_87:
        /* <DEDUP_REMOVED lines=9> */
.L_x_90:
[C---:B------:R-:W-:Y:S01]  /*6bb0*/  FMUL.FTZ R51, R3.reuse, R2 ;  /* 0x0000000203337220 */ /* 0x040fe20000410000 */
[----:B------:R-:W-:-:S03]  /*6bc0*/  FMUL.FTZ R3, R3, 0.5 ;  /* 0x3f00000003037820 */ /* 0x000fc60000410000 */
[----:B------:R-:W-:-:S04]  /*6bd0*/  FFMA R2, -R51, R51, R2 ;  /* 0x0000003333027223 */ /* 0x000fc80000000102 */
[----:B------:R-:W-:-:S07]  /*6be0*/  FFMA R51, R2, R3, R51 ;  /* 0x0000000302337223 */ /* 0x000fce0000000033 */
.L_x_91:
[----:B------:R-:W-:Y:S05]  /*6bf0*/  BSYNC.RECONVERGENT B1 ;  /* 0x0000000000017941 */ /* 0x000fea0003800200 */
.L_x_89:
[----:B------:R-:W-:Y:S01]  /*6c00*/  FSETP.GEU.AND P0, PT, R51, R34, PT ;  /* 0x000000223300720b */ /* 0x000fe20003f0e000 */
[----:B------:R-:W-:Y:S01]  /*6c10*/  BSSY.RECONVERGENT B3, `(.L_x_92) ;  /* 0x0000045000037945 */ /* 0x000fe20003800200 */
[----:B------:R-:W-:Y:S01]  /*6c20*/  MOV R35, R27 ;  /* 0x0000001b00237202 */ /* 0x000fe20000000f00 */
[----:B------:R-:W-:Y:S02]  /*6c30*/  IMAD.MOV.U32 R28, RZ, RZ, R21 ;  /* 0x000000ffff1c7224 */ /* 0x000fe400078e0015 */
[----:B------:R-:W-:Y:S02]  /*6c40*/  IMAD.MOV.U32 R29, RZ, RZ, R19 ;  /* 0x000000ffff1d7224 */ /* 0x000fe400078e0013 */
[----:B------:R-:W-:-:S06]  /*6c50*/  IMAD.MOV.U32 R26, RZ, RZ, R17 ;  /* 0x000000ffff1a7224 */ /* 0x000fcc00078e0011 */
[----:B------:R-:W-:Y:S05]  /*6c60*/  @!P0 BRA `(.L_x_93) ;  /* 0x0000000000c88947 */ /* 0x000fea0003800000 */
[----:B------:R-:W0:Y:S01]  /*6c70*/  MUFU.RCP R3, R0 ;  /* 0x0000000000037308 */ /* 0x000e220000001000 */
[----:B------:R-:W-:Y:S01]  /*6c80*/  FADD R2, -R34, R51 ;  /* 0x0000003322027221 */ /* 0x000fe20000000100 */
[----:B------:R-:W-:Y:S06]  /*6c90*/  BSSY.RECONVERGENT B4, `(.L_x_94) ;  /* 0x000000c000047945 */ /* 0x000fec0003800200 */
[----:B------:R-:W1:Y:S01]  /*6ca0*/  FCHK P0, R2, R0 ;  /* 0x0000000002007302 */ /* 0x000e620000000000 */
[----:B0-----:R-:W-:-:S04]  /*6cb0*/  FFMA R26, R3, -R0, 1 ;  /* 0x3f800000031a7423 */ /* 0x001fc80000000800 */
[----:B------:R-:W-:-:S04]  /*6cc0*/  FFMA R3, R3, R26, R3 ;  /* 0x0000001a03037223 */ /* 0x000fc80000000003 */
[----:B------:R-:W-:-:S04]  /*6cd0*/  FFMA R29, R2, R3, RZ ;  /* 0x00000003021d7223 */ /* 0x000fc800000000ff */
[----:B------:R-:W-:-:S04]  /*6ce0*/  FFMA R26, R29, -R0, R2 ;  /* 0x800000001d1a7223 */ /* 0x000fc80000000002 */
[----:B------:R-:W-:Y:S01]  /*6cf0*/  FFMA R3, R3, R26, R29 ;  /* 0x0000001a03037223 */ /* 0x000fe2000000001d */
[----:B-1----:R-:W-:Y:S06]  /*6d00*/  @!P0 BRA `(.L_x_95) ;  /* 0x0000000000108947 */ /* 0x002fec0003800000 */
[----:B------:R-:W-:Y:S02]  /*6d10*/  MOV R3, R0 ;  /* 0x0000000000037202 */ /* 0x000fe40000000f00 */
[----:B------:R-:W-:-:S07]  /*6d20*/  MOV R40, 0x6d40 ;  /* 0x00006d4000287802 */ /* 0x000fce0000000f00 */
[----:B-----5:R-:W-:Y:S05]  /*6d30*/  CALL.REL.NOINC `($__internal_2_$__cuda_sm3x_div_rn_noftz_f32_slowpath) ;  /* 0x0000001c00247944 */ /* 0x020fea0003c00000 */
[----:B------:R-:W-:-:S07]  /*6d40*/  IMAD.MOV.U32 R3, RZ, RZ, R2 ;  /* 0x000000ffff037224 */ /* 0x000fce00078e0002 */
.L_x_95:
[----:B------:R-:W-:Y:S05]  /*6d50*/  BSYNC.RECONVERGENT B4 ;  /* 0x0000000000047941 */ /* 0x000fea0003800200 */
.L_x_94:
[----:B------:R-:W-:Y:S01]  /*6d60*/  FFMA R29, R3, R3, 1 ;  /* 0x3f800000031d7423 */ /* 0x000fe20000000003 */
[----:B------:R-:W-:Y:S03]  /*6d70*/  BSSY.RECONVERGENT B1, `(.L_x_96) ;  /* 0x000000e000017945 */ /* 0x000fe60003800200 */
[----:B------:R-:W-:-:S05]  /*6d80*/  VIADD R2, R29, 0x1800000 ;  /* 0x018000001d027836 */ /* 0x000fca0000000000 */
[----:B------:R-:W-:-:S04]  /*6d90*/  LOP3.LUT R2, R2, 0x7f800000, RZ, 0xc0, !PT ;  /* 0x7f80000002027812 */ /* 0x000fc800078ec0ff */
[----:B------:R-:W-:-:S13]  /*6da0*/  ISETP.GT.U32.AND P0, PT, R2, 0x1ffffff, PT ;  /* 0x01ffffff0200780c */ /* 0x000fda0003f04070 */
[----:B------:R-:W-:Y:S05]  /*6db0*/  @P0 BRA `(.L_x_97) ;  /* 0x0000000000140947 */ /* 0x000fea0003800000 */
[----:B------:R-:W-:Y:S01]  /*6dc0*/  IMAD.MOV.U32 R2, RZ, RZ, R29 ;  /* 0x000000ffff027224 */ /* 0x000fe200078e001d */
[----:B------:R-:W-:-:S07]  /*6dd0*/  MOV R40, 0x6df0 ;  /* 0x00006df000287802 */ /* 0x000fce0000000f00 */
[----:B-----5:R-:W-:Y:S05]  /*6de0*/  CALL.REL.NOINC `($__internal_0_$__cuda_sm20_rcp_rn_f32_slowpath) ;  /* 0x0000001400cc7944 */ /* 0x020fea0003c00000 */
[----:B------:R-:W-:Y:S01]  /*6df0*/  MOV R2, R44 ;  /* 0x0000002c00027202 */ /* 0x000fe20000000f00 */
[----:B------:R-:W-:Y:S06]  /*6e00*/  BRA `(.L_x_98) ;  /* 0x0000000000107947 */ /* 0x000fec0003800000 */
.L_x_97:
[----:B------:R-:W0:Y:S02]  /*6e10*/  MUFU.RCP R2, R29 ;  /* 0x0000001d00027308 */ /* 0x000e240000001000 */
[----:B0-----:R-:W-:-:S04]  /*6e20*/  FFMA R3, R29, R2, -1 ;  /* 0xbf8000001d037423 */ /* 0x001fc80000000002 */
[----:B------:R-:W-:-:S04]  /*6e30*/  FADD.FTZ R3, -R3, -RZ ;  /* 0x800000ff03037221 */ /* 0x000fc80000010100 */
[----:B------:R-:W-:-:S07]  /*6e40*/  FFMA R2, R2, R3, R2 ;  /* 0x0000000302027223 */ /* 0x000fce0000000002 */
.L_x_98:
[----:B------:R-:W-:Y:S05]  /*6e50*/  BSYNC.RECONVERGENT B1 ;  /* 0x0000000000017941 */ /* 0x000fea0003800200 */
.L_x_96:
[----:B------:R-:W-:Y:S01]  /*6e60*/  SHF.R.U32.HI R26, RZ, 0x2, R27 ;  /* 0x00000002ff1a7819 */ /* 0x000fe2000001161b */
[----:B------:R-:W-:Y:S01]  /*6e70*/  IMAD.SHL.U32 R3, R15, 0x10, RZ ;  /* 0x000000100f037824 */ /* 0x000fe200078e00ff */
[----:B------:R-:W-:Y:S01]  /*6e80*/  MOV R29, R17 ;  /* 0x00000011001d7202 */ /* 0x000fe20000000f00 */
[----:B------:R-:W-:Y:S01]  /*6e90*/  VIADD R24, R24, 0x1ba6d9 ;  /* 0x001ba6d918187836 */ /* 0x000fe20000000000 */
[----:B------:R-:W-:Y:S01]  /*6ea0*/  LOP3.LUT R26, R26, R27, RZ, 0x3c, !PT ;  /* 0x0000001b1a1a7212 */ /* 0x000fe200078e3cff */
[----:B------:R-:W-:Y:S02]  /*6eb0*/  IMAD.MOV.U32 R35, RZ, RZ, R21 ;  /* 0x000000ffff237224 */ /* 0x000fe400078e0015 */
[----:B------:R-:W-:Y:S02]  /*6ec0*/  IMAD.MOV.U32 R28, RZ, RZ, R19 ;  /* 0x000000ffff1c7224 */ /* 0x000fe400078e0013 */
[----:B------:R-:W-:-:S05]  /*6ed0*/  IMAD.SHL.U32 R27, R26, 0x2, RZ ;  /* 0x000000021a1b7824 */ /* 0x000fca00078e00ff */
[----:B------:R-:W-:-:S04]  /*6ee0*/  LOP3.LUT R26, R26, R27, R3, 0x96, !PT ;  /* 0x0000001b1a1a7212 */ /* 0x000fc800078e9603 */
[----:B------:R-:W-:Y:S01]  /*6ef0*/  LOP3.LUT R27, R26, R15, RZ, 0x3c, !PT ;  /* 0x0000000f1a1b7212 */ /* 0x000fe200078e3cff */
[----:B------:R-:W-:-:S03]  /*6f00*/  IMAD.MOV.U32 R26, RZ, RZ, 0x2f800000 ;  /* 0x2f800000ff1a7424 */ /* 0x000fc600078e00ff */
[----:B------:R-:W-:-:S04]  /*6f10*/  IADD3 R3, PT, PT, R27, R24, RZ ;  /* 0x000000181b037210 */ /* 0x000fc80007ffe0ff */
[----:B------:R-:W-:-:S05]  /*6f20*/  I2FP.F32.U32 R3, R3 ;  /* 0x0000000300037245 */ /* 0x000fca0000201000 */
[----:B------:R-:W-:Y:S01]  /*6f30*/  FFMA R3, R3, R26, 1.1641532182693481445e-10 ;  /* 0x2f00000003037423 */ /* 0x000fe2000000001a */
[----:B------:R-:W-:-:S04]  /*6f40*/  IMAD.MOV.U32 R26, RZ, RZ, R15 ;  /* 0x000000ffff1a7224 */ /* 0x000fc800078e000f */
[----:B------:R-:W-:-:S13]  /*6f50*/  FSETP.GEU.AND P0, PT, R3, R2, PT ;  /* 0x000000020300720b */ /* 0x000fda0003f0e000 */
[----:B------:R-:W-:Y:S05]  /*6f60*/  @P0 BRA `(.L_x_99) ;  /* 0x00000000003c0947 */ /* 0x000fea0003800000 */
[----:B------:R-:W-:Y:S02]  /*6f70*/  IMAD.MOV.U32 R15, RZ, RZ, R27 ;  /* 0x000000ffff0f7224 */ /* 0x000fe400078e001b */
[----:B------:R-:W-:-:S07]  /*6f80*/  IMAD.MOV.U32 R49, RZ, RZ, R24 ;  /* 0x000000ffff317224 */ /* 0x000fce00078e0018 */
.L_x_93:
[----:B------:R-:W-:Y:S01]  /*6f90*/  FSETP.GEU.AND P0, PT, R51, R9, PT ;  /* 0x000000093300720b */ /* 0x000fe20003f0e000 */
[----:B------:R-:W-:Y:S01]  /*6fa0*/  IMAD.MOV.U32 R37, RZ, RZ, R13 ;  /* 0x000000ffff257224 */ /* 0x000fe200078e000d */
[----:B------:R-:W-:Y:S01]  /*6fb0*/  MOV R25, R11 ;  /* 0x0000000b00197202 */ /* 0x000fe20000000f00 */
[----:B------:R-:W-:Y:S02]  /*6fc0*/  IMAD.MOV.U32 R39, RZ, RZ, R12 ;  /* 0x000000ffff277224 */ /* 0x000fe400078e000c */
[----:B------:R-:W-:Y:S02]  /*6fd0*/  IMAD.MOV.U32 R41, RZ, RZ, R10 ;  /* 0x000000ffff297224 */ /* 0x000fe400078e000a */
[----:B------:R-:W-:Y:S02]  /*6fe0*/  IMAD.MOV.U32 R34, RZ, RZ, R51 ;  /* 0x000000ffff227224 */ /* 0x000fe400078e0033 */
[----:B------:R-:W-:Y:S02]  /*6ff0*/  IMAD.MOV.U32 R24, RZ, RZ, R49 ;  /* 0x000000ffff187224 */ /* 0x000fe400078e0031 */
[----:B------:R-:W-:-:S02]  /*7000*/  IMAD.MOV.U32 R27, RZ, RZ, R15 ;  /* 0x000000ffff1b7224 */ /* 0x000fc400078e000f */
[----:B------:R-:W-:Y:S01]  /*7010*/  @!P0 IMAD.MOV.U32 R7, RZ, RZ, R11 ;  /* 0x000000ffff078224 */ /* 0x000fe200078e000b */
[----:B------:R-:W-:Y:S01]  /*7020*/  @!P0 MOV R6, R12 ;  /* 0x0000000c00068202 */ /* 0x000fe20000000f00 */
[----:B------:R-:W-:Y:S01]  /*7030*/  @!P0 IMAD.MOV.U32 R8, RZ, RZ, R13 ;  /* 0x000000ffff088224 */ /* 0x000fe200078e000d */
[----:B------:R-:W-:Y:S01]  /*7040*/  @!P0 MOV R9, R51 ;  /* 0x0000003300098202 */ /* 0x000fe20000000f00 */
[----:B------:R-:W-:-:S07]  /*7050*/  @!P0 IMAD.MOV.U32 R5, RZ, RZ, R10 ;  /* 0x000000ffff058224 */ /* 0x000fce00078e000a */
.L_x_99:
[----:B------:R-:W-:Y:S05]  /*7060*/  BSYNC.RECONVERGENT B3 ;  /* 0x0000000000037941 */ /* 0x000fea0003800200 */
.L_x_92:
[----:B------:R-:W-:-:S13]  /*7070*/  ISETP.NE.AND P0, PT, R42, RZ, PT ;  /* 0x000000ff2a00720c */ /* 0x000fda0003f05270 */
[----:B------:R-:W-:Y:S05]  /*7080*/  @P0 BRA `(.L_x_100) ;  /* 0xffffffbc00840947 */ /* 0x000fea000383ffff */
.L_x_40:
[----:B------:R-:W0:Y:S01]  /*7090*/  LDCU UR4, c[0x0][0x3c4] ;  /* 0x00007880ff0477ac */ /* 0x000e220008000800 */
[----:B------:R-:W-:Y:S01]  /*70a0*/  HFMA2 R0, -RZ, RZ, 1.875, 0 ;  /* 0x3f800000ff007431 */ /* 0x000fe200000001ff */
[----:B0-----:R-:W-:-:S09]  /*70b0*/  UISETP.NE.AND UP0, UPT, UR4, 0x2, UPT ;  /* 0x000000020400788c */ /* 0x001fd2000bf05270 */
[----:B------:R-:W-:Y:S05]  /*70c0*/  BRA.U !UP0, `(.L_x_101) ;  /* 0x0000000908407547 */ /* 0x000fea000b800000 */
[----:B------:R-:W-:-:S09]  /*70d0*/  UISETP.NE.AND UP0, UPT, UR4, 0x1, UPT ;  /* 0x000000010400788c */ /* 0x000fd2000bf05270 */
[----:B------:R-:W-:Y:S05]  /*70e0*/  BRA.U !UP0, `(.L_x_102) ;  /* 0x0000000508787547 */ /* 0x000fea000b800000 */
[----:B------:R-:W-:-:S09]  /*70f0*/  UISETP.NE.AND UP0, UPT, UR4, URZ, UPT ;  /* 0x000000ff0400728c */ /* 0x000fd2000bf05270 */
[----:B------:R-:W-:Y:S05]  /*7100*/  BRA.U UP0, `(.L_x_103) ;  /* 0x0000000100b47547 */ /* 0x000fea000b800000 */
[----:B------:R-:W0:Y:S01]  /*7110*/  LDC R15, c[0x0][0x3bc] ;  /* 0x0000ef00ff0f7b82 */ /* 0x000e220000000800 */
[----:B------:R-:W1:Y:S01]  /*7120*/  LDCU UR4, c[0x0][0x3a8] ;  /* 0x00007500ff0477ac */ /* 0x000e620008000800 */
[----:B------:R-:W-:Y:S01]  /*7130*/  BSSY.RECONVERGENT B3, `(.L_x_104) ;  /* 0x0000029000037945 */ /* 0x000fe20003800200 */
[----:B0-----:R-:W-:-:S04]  /*7140*/  IABS R11, R15 ;  /* 0x0000000f000b7213 */ /* 0x001fc80000000000 */
[----:B------:R-:W0:Y:S08]  /*7150*/  I2F.RP R0, R11 ;  /* 0x0000000b00007306 */ /* 0x000e300000209400 */
[----:B0-----:R-:W0:Y:S02]  /*7160*/  MUFU.RCP R0, R0 ;  /* 0x0000000000007308 */ /* 0x001e240000001000 */
[----:B0-----:R-:W-:-:S06]  /*7170*/  VIADD R2, R0, 0xffffffe ;  /* 0x0ffffffe00027836 */ /* 0x001fcc0000000000 */
[----:B------:R0:W2:Y:S02]  /*7180*/  F2I.FTZ.U32.TRUNC.NTZ R3, R2 ;  /* 0x0000000200037305 */ /* 0x0000a4000021f000 */
[----:B0-----:R-:W-:Y:S02]  /*7190*/  IMAD.MOV.U32 R2, RZ, RZ, RZ ;  /* 0x000000ffff027224 */ /* 0x001fe400078e00ff */
[----:B--2---:R-:W-:-:S04]  /*71a0*/  IMAD.MOV R10, RZ, RZ, -R3 ;  /* 0x000000ffff0a7224 */ /* 0x004fc800078e0a03 */
[----:B------:R-:W-:Y:S01]  /*71b0*/  IMAD R13, R10, R11, RZ ;  /* 0x0000000b0a0d7224 */ /* 0x000fe200078e02ff */
[----:B------:R-:W-:-:S03]  /*71c0*/  IABS R10, R36 ;  /* 0x00000024000a7213 */ /* 0x000fc60000000000 */
[----:B------:R-:W-:-:S06]  /*71d0*/  IMAD.HI.U32 R3, R3, R13, R2 ;  /* 0x0000000d03037227 */ /* 0x000fcc00078e0002 */
[----:B------:R-:W-:-:S05]  /*71e0*/  IMAD.HI.U32 R3, R3, R10, RZ ;  /* 0x0000000a03037227 */ /* 0x000fca00078e00ff */
[----:B------:R-:W-:-:S05]  /*71f0*/  IADD3 R0, PT, PT, -R3, RZ, RZ ;  /* 0x000000ff03007210 */ /* 0x000fca0007ffe1ff */
[----:B------:R-:W-:-:S05]  /*7200*/  IMAD R0, R11, R0, R10 ;  /* 0x000000000b007224 */ /* 0x000fca00078e020a */
[----:B------:R-:W-:-:S13]  /*7210*/  ISETP.GT.U32.AND P1, PT, R11, R0, PT ;  /* 0x000000000b00720c */ /* 0x000fda0003f24070 */
[----:B------:R-:W-:Y:S02]  /*7220*/  @!P1 IMAD.IADD R0, R0, 0x1, -R11 ;  /* 0x0000000100009824 */ /* 0x000fe400078e0a0b */
[----:B------:R-:W-:Y:S01]  /*7230*/  @!P1 VIADD R3, R3, 0x1 ;  /* 0x0000000103039836 */ /* 0x000fe20000000000 */
[----:B------:R-:W-:Y:S02]  /*7240*/  ISETP.NE.AND P1, PT, R15, RZ, PT ;  /* 0x000000ff0f00720c */ /* 0x000fe40003f25270 */
[----:B------:R-:W-:Y:S01]  /*7250*/  ISETP.GE.U32.AND P0, PT, R0, R11, PT ;  /* 0x0000000b0000720c */ /* 0x000fe20003f06070 */
[----:B-1----:R-:W-:Y:S01]  /*7260*/  IMAD.U32 R11, RZ, RZ, UR4 ;  /* 0x00000004ff0b7e24 */ /* 0x002fe2000f8e00ff */
[----:B------:R-:W-:-:S04]  /*7270*/  LOP3.LUT R0, R36, R15, RZ, 0x3c, !PT ;  /* 0x0000000f24007212 */ /* 0x000fc800078e3cff */
[----:B------:R-:W-:-:S07]  /*7280*/  ISETP.GE.AND P2, PT, R0, RZ, PT ;  /* 0x000000ff0000720c */ /* 0x000fce0003f46270 */
[----:B------:R-:W-:-:S06]  /*7290*/  @P0 VIADD R3, R3, 0x1 ;  /* 0x0000000103030836 */ /* 0x000fcc0000000000 */
[----:B------:R-:W-:Y:S02]  /*72a0*/  @!P2 IADD3 R3, PT, PT, -R3, RZ, RZ ;  /* 0x000000ff0303a210 */ /* 0x000fe40007ffe1ff */
[----:B------:R-:W-:-:S04]  /*72b0*/  @!P1 LOP3.LUT R3, RZ, R15, RZ, 0x33, !PT ;  /* 0x0000000fff039212 */ /* 0x000fc800078e33ff */
[----:B------:R-:W-:-:S05]  /*72c0*/  I2FP.F32.S32 R3, R3 ;  /* 0x0000000300037245 */ /* 0x000fca0000201400 */
[----:B------:R-:W-:-:S04]  /*72d0*/  FADD R10, R3, 1 ;  /* 0x3f800000030a7421 */ /* 0x000fc80000000000 */
[----:B------:R-:W0:Y:S08]  /*72e0*/  MUFU.RCP R0, R10 ;  /* 0x0000000a00007308 */ /* 0x000e300000001000 */
[----:B------:R-:W1:Y:S01]  /*72f0*/  FCHK P0, R11, R10 ;  /* 0x0000000a0b007302 */ /* 0x000e620000000000 */
[----:B0-----:R-:W-:-:S04]  /*7300*/  FFMA R3, -R10, R0, 1 ;  /* 0x3f8000000a037423 */ /* 0x001fc80000000100 */
[----:B------:R-:W-:-:S04]  /*7310*/  FFMA R0, R0, R3, R0 ;  /* 0x0000000300007223 */ /* 0x000fc80000000000 */
[----:B------:R-:W-:-:S04]  /*7320*/  FFMA R3, R0, UR4, RZ ;  /* 0x0000000400037c23 */ /* 0x000fc800080000ff */
[----:B------:R-:W-:-:S04]  /*7330*/  FFMA R2, -R10, R3, UR4 ;  /* 0x000000040a027e23 */ /* 0x000fc80008000103 */
[----:B------:R-:W-:Y:S01]  /*7340*/  FFMA R0, R0, R2, R3 ;  /* 0x0000000200007223 */ /* 0x000fe20000000003 */
[----:B-1----:R-:W-:Y:S06]  /*7350*/  @!P0 BRA `(.L_x_105) ;  /* 0x0000000000188947 */ /* 0x002fec0003800000 */
[----:B------:R-:W0:Y:S01]  /*7360*/  LDCU UR4, c[0x0][0x3a8] ;  /* 0x00007500ff0477ac */ /* 0x000e220008000800 */
[----:B------:R-:W-:Y:S01]  /*7370*/  IMAD.MOV.U32 R3, RZ, RZ, R10 ;  /* 0x000000ffff037224 */ /* 0x000fe200078e000a */
[----:B------:R-:W-:Y:S01]  /*7380*/  MOV R40, 0x73b0 ;  /* 0x000073b000287802 */ /* 0x000fe20000000f00 */
[----:B0-----:R-:W-:-:S07]  /*7390*/  IMAD.U32 R2, RZ, RZ, UR4 ;  /* 0x00000004ff027e24 */ /* 0x001fce000f8e00ff */
[----:B-----5:R-:W-:Y:S05]  /*73a0*/  CALL.REL.NOINC `($__internal_2_$__cuda_sm3x_div_rn_noftz_f32_slowpath) ;  /* 0x0000001400887944 */ /* 0x020fea0003c00000 */
[----:B------:R-:W-:-:S07]  /*73b0*/  MOV R0, R2 ;  /* 0x0000000200007202 */ /* 0x000fce0000000f00 */
.L_x_105:
[----:B------:R-:W-:Y:S05]  /*73c0*/  BSYNC.RECONVERGENT B3 ;  /* 0x0000000000037941 */ /* 0x000fea0003800200 */
.L_x_104:
[----:B------:R-:W-:Y:S05]  /*73d0*/  BRA `(.L_x_106) ;  /* 0x0000000c00707947 */ /* 0x000fea0003800000 */
.L_x_103:
[----:B------:R-:W0:Y:S01]  /*73e0*/  LDC R11, c[0x0][0x3bc] ;  /* 0x0000ef00ff0b7b82 */ /* 0x000e220000000800 */
[----:B------:R-:W-:Y:S01]  /*73f0*/  IABS R12, R36 ;  /* 0x00000024000c7213 */ /* 0x000fe20000000000 */
        /* <DEDUP_REMOVED lines=9> */
[----:B------:R-:W-:-:S04]  /*7490*/  IMAD R13, R13, R0, RZ ;  /* 0x000000000d0d7224 */ /* 0x000fc800078e02ff */
[----:B------:R-:W-:Y:S01]  /*74a0*/  IMAD.HI.U32 R13, R3, R13, R2 ;  /* 0x0000000d030d7227 */ /* 0x000fe200078e0002 */
[----:B------:R-:W-:-:S05]  /*74b0*/  MOV R3, R12 ;  /* 0x0000000c00037202 */ /* 0x000fca0000000f00 */
[----:B------:R-:W-:-:S04]  /*74c0*/  IMAD.HI.U32 R13, R13, R3, RZ ;  /* 0x000000030d0d7227 */ /* 0x000fc800078e00ff */
[----:B------:R-:W-:-:S04]  /*74d0*/  IMAD.MOV R10, RZ, RZ, -R13 ;  /* 0x000000ffff0a7224 */ /* 0x000fc800078e0a0d */
[----:B------:R-:W-:-:S05]  /*74e0*/  IMAD R3, R0, R10, R3 ;  /* 0x0000000a00037224 */ /* 0x000fca00078e0203 */
[----:B------:R-:W-:-:S13]  /*74f0*/  ISETP.GT.U32.AND P0, PT, R0, R3, PT ;  /* 0x000000030000720c */ /* 0x000fda0003f04070 */
[----:B------:R-:W-:Y:S02]  /*7500*/  @!P0 IMAD.IADD R3, R3, 0x1, -R0 ;  /* 0x0000000103038824 */ /* 0x000fe400078e0a00 */
[----:B------:R-:W-:Y:S01]  /*7510*/  @!P0 VIADD R13, R13, 0x1 ;  /* 0x000000010d0d8836 */ /* 0x000fe20000000000 */
[----:B------:R-:W-:Y:S02]  /*7520*/  ISETP.NE.AND P0, PT, R11, RZ, PT ;  /* 0x000000ff0b00720c */ /* 0x000fe40003f05270 */
[----:B------:R-:W-:Y:S02]  /*7530*/  ISETP.GE.U32.AND P1, PT, R3, R0, PT ;  /* 0x000000000300720c */ /* 0x000fe40003f26070 */
[----:B------:R-:W-:-:S04]  /*7540*/  LOP3.LUT R0, R36, R11, RZ, 0x3c, !PT ;  /* 0x0000000b24007212 */ /* 0x000fc800078e3cff */
[----:B------:R-:W-:-:S07]  /*7550*/  ISETP.GE.AND P2, PT, R0, RZ, PT ;  /* 0x000000ff0000720c */ /* 0x000fce0003f46270 */
[----:B------:R-:W-:-:S05]  /*7560*/  @P1 IADD3 R13, PT, PT, R13, 0x1, RZ ;  /* 0x000000010d0d1810 */ /* 0x000fca0007ffe0ff */
[----:B------:R-:W-:-:S04]  /*7570*/  IMAD.MOV.U32 R0, RZ, RZ, R13 ;  /* 0x000000ffff007224 */ /* 0x000fc800078e000d */
[----:B------:R-:W-:Y:S01]  /*7580*/  @!P2 IMAD.MOV R0, RZ, RZ, -R0 ;  /* 0x000000ffff00a224 */ /* 0x000fe200078e0a00 */
[----:B------:R-:W-:Y:S01]  /*7590*/  @!P0 LOP3.LUT R0, RZ, R11, RZ, 0x33, !PT ;  /* 0x0000000bff008212 */ /* 0x000fe200078e33ff */
[----:B-1----:R-:W-:-:S03]  /*75a0*/  IMAD.U32 R11, RZ, RZ, UR4 ;  /* 0x00000004ff0b7e24 */ /* 0x002fc6000f8e00ff */
        /* <DEDUP_REMOVED lines=11> */
[----:B------:R-:W-:Y:S02]  /*7660*/  MOV R3, R10 ;  /* 0x0000000a00037202 */ /* 0x000fe40000000f00 */
[----:B------:R-:W-:Y:S01]  /*7670*/  MOV R40, 0x76a0 ;  /* 0x000076a000287802 */ /* 0x000fe20000000f00 */
[----:B0-----:R-:W-:-:S07]  /*7680*/  IMAD.U32 R2, RZ, RZ, UR4 ;  /* 0x00000004ff027e24 */ /* 0x001fce000f8e00ff */
[----:B-----5:R-:W-:Y:S05]  /*7690*/  CALL.REL.NOINC `($__internal_2_$__cuda_sm3x_div_rn_noftz_f32_slowpath) ;  /* 0x0000001000cc7944 */ /* 0x020fea0003c00000 */
[----:B------:R-:W-:-:S07]  /*76a0*/  IMAD.MOV.U32 R0, RZ, RZ, R2 ;  /* 0x000000ffff007224 */ /* 0x000fce00078e0002 */
.L_x_108:
[----:B------:R-:W-:Y:S05]  /*76b0*/  BSYNC.RECONVERGENT B3 ;  /* 0x0000000000037941 */ /* 0x000fea0003800200 */
.L_x_107:
[----:B------:R-:W-:Y:S05]  /*76c0*/  BRA `(.L_x_106) ;  /* 0x0000000800b47947 */ /* 0x000fea0003800000 */
.L_x_102:
        /* <DEDUP_REMOVED lines=9> */
[----:B0-----:R-:W-:Y:S01]  /*7760*/  IMAD.MOV.U32 R2, RZ, RZ, RZ ;  /* 0x000000ffff027224 */ /* 0x001fe200078e00ff */
[----:B--2---:R-:W-:-:S05]  /*7770*/  IADD3 R13, PT, PT, RZ, -R3, RZ ;  /* 0x80000003ff0d7210 */ /* 0x004fca0007ffe0ff */
[----:B------:R-:W-:-:S04]  /*7780*/  IMAD R13, R13, R0, RZ ;  /* 0x000000000d0d7224 */ /* 0x000fc800078e02ff */
[----:B------:R-:W-:-:S04]  /*7790*/  IMAD.HI.U32 R13, R3, R13, R2 ;  /* 0x0000000d030d7227 */ /* 0x000fc800078e0002 */
[----:B------:R-:W-:-:S04]  /*77a0*/  IMAD.MOV.U32 R3, RZ, RZ, R12 ;  /* 0x000000ffff037224 */ /* 0x000fc800078e000c */
[----:B------:R-:W-:-:S04]  /*77b0*/  IMAD.HI.U32 R13, R13, R3, RZ ;  /* 0x000000030d0d7227 */ /* 0x000fc800078e00ff */
[----:B------:R-:W-:-:S04]  /*77c0*/  IMAD.MOV R10, RZ, RZ, -R13 ;  /* 0x000000ffff0a7224 */ /* 0x000fc800078e0a0d */
[----:B------:R-:W-:-:S05]  /*77d0*/  IMAD R3, R0, R10, R3 ;  /* 0x0000000a00037224 */ /* 0x000fca00078e0203 */
[----:B------:R-:W-:-:S13]  /*77e0*/  ISETP.GT.U32.AND P0, PT, R0, R3, PT ;  /* 0x000000030000720c */ /* 0x000fda0003f04070 */
[-C--:B------:R-:W-:Y:S01]  /*77f0*/  @!P0 IADD3 R3, PT, PT, R3, -R0.reuse, RZ ;  /* 0x8000000003038210 */ /* 0x080fe20007ffe0ff */
[----:B------:R-:W-:Y:S01]  /*7800*/  @!P0 VIADD R13, R13, 0x1 ;  /* 0x000000010d0d8836 */ /* 0x000fe20000000000 */
[----:B------:R-:W-:Y:S02]  /*7810*/  ISETP.NE.AND P0, PT, R11, RZ, PT ;  /* 0x000000ff0b00720c */ /* 0x000fe40003f05270 */
[----:B------:R-:W-:Y:S02]  /*7820*/  ISETP.GE.U32.AND P1, PT, R3, R0, PT ;  /* 0x000000000300720c */ /* 0x000fe40003f26070 */
[----:B------:R-:W-:Y:S01]  /*7830*/  LOP3.LUT R0, R36, R11, RZ, 0x3c, !PT ;  /* 0x0000000b24007212 */ /* 0x000fe200078e3cff */
[----:B------:R-:W0:Y:S03]  /*7840*/  LDC R3, c[0x0][0x3b0] ;  /* 0x0000ec00ff037b82 */ /* 0x000e260000000800 */
[----:B------:R-:W-:-:S07]  /*7850*/  ISETP.GE.AND P2, PT, R0, RZ, PT ;  /* 0x000000ff0000720c */ /* 0x000fce0003f46270 */
[----:B------:R-:W-:-:S04]  /*7860*/  @P1 VIADD R13, R13, 0x1 ;  /* 0x000000010d0d1836 */ /* 0x000fc80000000000 */
[----:B------:R-:W-:-:S05]  /*7870*/  IMAD.MOV.U32 R0, RZ, RZ, R13 ;  /* 0x000000ffff007224 */ /* 0x000fca00078e000d */
[----:B------:R-:W-:Y:S02]  /*7880*/  @!P2 IADD3 R0, PT, PT, -R0, RZ, RZ ;  /* 0x000000ff0000a210 */ /* 0x000fe40007ffe1ff */
[----:B------:R-:W-:Y:S01]  /*7890*/  @!P0 LOP3.LUT R0, RZ, R11, RZ, 0x33, !PT ;  /* 0x0000000bff008212 */ /* 0x000fe200078e33ff */
[----:B-1----:R-:W-:-:S03]  /*78a0*/  IMAD.U32 R11, RZ, RZ, UR4 ;  /* 0x00000004ff0b7e24 */ /* 0x002fc6000f8e00ff */
[----:B------:R-:W-:-:S05]  /*78b0*/  I2FP.F32.S32 R0, R0 ;  /* 0x0000000000007245 */ /* 0x000fca0000201400 */
[----:B0-----:R-:W-:-:S04]  /*78c0*/  FFMA R10, R0, R3, 1 ;  /* 0x3f800000000a7423 */ /* 0x001fc80000000003 */
        /* <DEDUP_REMOVED lines=14> */
.L_x_110:
[----:B------:R-:W-:Y:S05]  /*79b0*/  BSYNC.RECONVERGENT B3 ;  /* 0x0000000000037941 */ /* 0x000fea0003800200 */
.L_x_109:
[----:B------:R-:W-:Y:S05]  /*79c0*/  BRA `(.L_x_106) ;  /* 0x0000000400f47947 */ /* 0x000fea0003800000 */
.L_x_101:
[----:B------:R-:W0:Y:S01]  /*79d0*/  LDC R11, c[0x0][0x3bc] ;  /* 0x0000ef00ff0b7b82 */ /* 0x000e220000000800 */
[----:B------:R-:W-:Y:S01]  /*79e0*/  IABS R14, R36 ;  /* 0x00000024000e7213 */ /* 0x000fe20000000000 */
[----:B------:R-:W-:Y:S01]  /*79f0*/  BSSY.RECONVERGENT B1, `(.L_x_111) ;  /* 0x000006c000017945 */ /* 0x000fe20003800200 */
[----:B------:R-:W-:Y:S02]  /*7a00*/  MOV R17, 0x3a2c32e4 ;  /* 0x3a2c32e400117802 */ /* 0x000fe40000000f00 */
[----:B0-----:R-:W-:-:S04]  /*7a10*/  IABS R10, R11 ;  /* 0x0000000b000a7213 */ /* 0x001fc80000000000 */
[----:B------:R-:W0:Y:S08]  /*7a20*/  I2F.RP R12, R10 ;  /* 0x0000000a000c7306 */ /* 0x000e300000209400 */
[----:B0-----:R-:W0:Y:S02]  /*7a30*/  MUFU.RCP R12, R12 ;  /* 0x0000000c000c7308 */ /* 0x001e240000001000 */
[----:B0-----:R-:W-:-:S06]  /*7a40*/  VIADD R2, R12, 0xffffffe ;  /* 0x0ffffffe0c027836 */ /* 0x001fcc0000000000 */
[----:B------:R0:W1:Y:S02]  /*7a50*/  F2I.FTZ.U32.TRUNC.NTZ R3, R2 ;  /* 0x0000000200037305 */ /* 0x000064000021f000 */
[----:B0-----:R-:W-:Y:S02]  /*7a60*/  IMAD.MOV.U32 R2, RZ, RZ, RZ ;  /* 0x000000ffff027224 */ /* 0x001fe400078e00ff */
[----:B-1----:R-:W-:-:S04]  /*7a70*/  IMAD.MOV R13, RZ, RZ, -R3 ;  /* 0x000000ffff0d7224 */ /* 0x002fc800078e0a03 */
        /* <DEDUP_REMOVED lines=13> */
[----:B------:R-:W-:-:S06]  /*7b50*/  @P1 IADD3 R2, PT, PT, R2, 0x1, RZ ;  /* 0x0000000102021810 */ /* 0x000fcc0007ffe0ff */
[----:B------:R-:W-:Y:S01]  /*7b60*/  @!P2 IMAD.MOV R2, RZ, RZ, -R2 ;  /* 0x000000ffff02a224 */ /* 0x000fe200078e0a02 */
[----:B------:R-:W-:-:S04]  /*7b70*/  @!P0 LOP3.LUT R2, RZ, R11, RZ, 0x33, !PT ;  /* 0x0000000bff028212 */ /* 0x000fc800078e33ff */
[----:B------:R-:W-:-:S04]  /*7b80*/  I2FP.F32.S32 R10, R2 ;  /* 0x00000002000a7245 */ /* 0x000fc80000201400 */
[C---:B------:R-:W-:Y:S01]  /*7b90*/  FSETP.GEU.AND P0, PT, |R10|.reuse, 1.175494350822287508e-38, PT ;  /* 0x008000000a00780b */ /* 0x040fe20003f0e200 */
[----:B------:R-:W-:-:S05]  /*7ba0*/  FMUL R3, |R10|, 16777216 ;  /* 0x4b8000000a037820 */ /* 0x000fca0000400200 */
[----:B------:R-:W-:-:S05]  /*7bb0*/  FSEL R3, R3, |R10|, !P0 ;  /* 0x4000000a03037208 */ /* 0x000fca0004000000 */
[----:B------:R-:W-:-:S05]  /*7bc0*/  VIADD R11, R3, 0xc0cafb0d ;  /* 0xc0cafb0d030b7836 */ /* 0x000fca0000000000 */
[----:B------:R-:W-:-:S05]  /*7bd0*/  LOP3.LUT R12, R11, 0xff800000, RZ, 0xc0, !PT ;  /* 0xff8000000b0c7812 */ /* 0x000fca00078ec0ff */
[----:B------:R-:W-:Y:S01]  /*7be0*/  IMAD.IADD R3, R3, 0x1, -R12 ;  /* 0x0000000103037824 */ /* 0x000fe200078e0a0c */
[----:B------:R-:W-:-:S03]  /*7bf0*/  I2FP.F32.S32 R12, R12 ;  /* 0x0000000c000c7245 */ /* 0x000fc60000201400 */
[C---:B------:R-:W-:Y:S01]  /*7c00*/  FADD R13, R3.reuse, 1 ;  /* 0x3f800000030d7421 */ /* 0x040fe20000000000 */
[----:B------:R-:W-:Y:S01]  /*7c10*/  FADD R11, R3, -1 ;  /* 0xbf800000030b7421 */ /* 0x000fe20000000000 */
[----:B------:R-:W-:-:S03]  /*7c20*/  FSEL R3, RZ, -24, P0 ;  /* 0xc1c00000ff037808 */ /* 0x000fc60000000000 */
[----:B------:R-:W-:Y:S01]  /*7c30*/  FADD R14, R11, R11 ;  /* 0x0000000b0b0e7221 */ /* 0x000fe20000000000 */
[----:B------:R-:W0:Y:S01]  /*7c40*/  MUFU.RCP R13, R13 ;  /* 0x0000000d000d7308 */ /* 0x000e220000001000 */
[----:B------:R-:W-:Y:S02]  /*7c50*/  FFMA R3, R12, 1.1920928955078125e-07, R3 ;  /* 0x340000000c037823 */ /* 0x000fe40000000003 */
[----:B0-----:R-:W-:-:S04]  /*7c60*/  FMUL R14, R13, R14 ;  /* 0x0000000e0d0e7220 */ /* 0x001fc80000400000 */
[----:B------:R-:W-:Y:S01]  /*7c70*/  FADD R15, R11, -R14 ;  /* 0x8000000e0b0f7221 */ /* 0x000fe20000000000 */
[CC--:B------:R-:W-:Y:S01]  /*7c80*/  FMUL R12, R14.reuse, R14.reuse ;  /* 0x0000000e0e0c7220 */ /* 0x0c0fe20000400000 */
[----:B------:R-:W-:Y:S02]  /*7c90*/  FFMA R18, R14, 1.4426950216293334961, R3 ;  /* 0x3fb8aa3b0e127823 */ /* 0x000fe40000000003 */
[----:B------:R-:W-:Y:S01]  /*7ca0*/  FADD R16, R15, R15 ;  /* 0x0000000f0f107221 */ /* 0x000fe20000000000 */
[C---:B------:R-:W-:Y:S01]  /*7cb0*/  FFMA R15, R12.reuse, R17, 0.0032181653659790754318 ;  /* 0x3b52e7db0c0f7423 */ /* 0x040fe20000000011 */
[----:B------:R-:W-:Y:S02]  /*7cc0*/  FADD R3, R3, -R18 ;  /* 0x8000001203037221 */ /* 0x000fe40000000000 */
[----:B------:R-:W-:Y:S01]  /*7cd0*/  FFMA R16, R11, -R14, R16 ;  /* 0x8000000e0b107223 */ /* 0x000fe20000000010 */
[----:B------:R-:W-:Y:S01]  /*7ce0*/  FFMA R15, R12, R15, 0.018033718690276145935 ;  /* 0x3c93bb730c0f7423 */ /* 0x000fe2000000000f */
[----:B------:R-:W-:-:S02]  /*7cf0*/  FFMA R3, R14, 1.4426950216293334961, R3 ;  /* 0x3fb8aa3b0e037823 */ /* 0x000fc40000000003 */
[----:B------:R-:W-:Y:S01]  /*7d00*/  FMUL R16, R13, R16 ;  /* 0x000000100d107220 */ /* 0x000fe20000400000 */
[----:B------:R-:W-:-:S03]  /*7d10*/  FFMA R15, R12, R15, 0.12022458761930465698 ;  /* 0x3df6384f0c0f7423 */ /* 0x000fc6000000000f */
[----:B------:R-:W-:Y:S01]  /*7d20*/  FFMA R3, R16, 1.4426950216293334961, R3 ;  /* 0x3fb8aa3b10037823 */ /* 0x000fe20000000003 */
[----:B------:R-:W-:-:S03]  /*7d30*/  FMUL R15, R12, R15 ;  /* 0x0000000f0c0f7220 */ /* 0x000fc60000400000 */
[----:B------:R-:W-:Y:S01]  /*7d40*/  FFMA R3, R14, 1.9251366722983220825e-08, R3 ;  /* 0x32a55e340e037823 */ /* 0x000fe20000000003 */
[----:B------:R-:W-:-:S04]  /*7d50*/  FMUL R11, R15, 3 ;  /* 0x404000000f0b7820 */ /* 0x000fc80000400000 */
[----:B------:R-:W-:-:S04]  /*7d60*/  FFMA R16, R16, R11, R3 ;  /* 0x0000000b10107223 */ /* 0x000fc80000000003 */
[----:B------:R-:W-:Y:S01]  /*7d70*/  FFMA R15, R14, R15, R16 ;  /* 0x0000000f0e0f7223 */ /* 0x000fe20000000010 */
[----:B------:R-:W-:-:S03]  /*7d80*/  IMAD.MOV.U32 R16, RZ, RZ, 0x391fcb8e ;  /* 0x391fcb8eff107424 */ /* 0x000fc600078e00ff */
[----:B------:R-:W-:-:S04]  /*7d90*/  FADD R12, R18, R15 ;  /* 0x0000000f120c7221 */ /* 0x000fc80000000000 */
[----:B------:R-:W-:Y:S01]  /*7da0*/  FMUL R3, R12, R43 ;  /* 0x0000002b0c037220 */ /* 0x000fe20000400000 */
[----:B------:R-:W-:-:S03]  /*7db0*/  FADD R18, -R18, R12 ;  /* 0x0000000c12127221 */ /* 0x000fc60000000100 */
[----:B------:R-:W0:Y:S01]  /*7dc0*/  FRND R14, R3 ;  /* 0x00000003000e7307 */ /* 0x000e220000201000 */
[----:B------:R-:W-:Y:S01]  /*7dd0*/  FADD R18, R15, -R18 ;  /* 0x800000120f127221 */ /* 0x000fe20000000000 */
[-C--:B------:R-:W-:Y:S01]  /*7de0*/  FFMA R11, R12, R43.reuse, -R3 ;  /* 0x0000002b0c0b7223 */ /* 0x080fe20000000803 */
[C---:B------:R-:W-:Y:S02]  /*7df0*/  FSETP.GT.AND P1, PT, |R3|.reuse, 152, PT ;  /* 0x431800000300780b */ /* 0x040fe40003f24200 */
[C---:B------:R-:W-:Y:S01]  /*7e00*/  FSETP.GEU.AND P2, PT, R3.reuse, RZ, PT ;  /* 0x000000ff0300720b */ /* 0x040fe20003f4e000 */
[----:B------:R-:W-:Y:S02]  /*7e10*/  FFMA R11, R18, R43, R11 ;  /* 0x0000002b120b7223 */ /* 0x000fe4000000000b */
[----:B------:R-:W1:Y:S01]  /*7e20*/  F2I.NTZ R13, R3 ;  /* 0x00000003000d7305 */ /* 0x000e620000203100 */
[----:B0-----:R-:W-:Y:S01]  /*7e30*/  FADD R12, R3, -R14 ;  /* 0x8000000e030c7221 */ /* 0x001fe20000000000 */
[----:B------:R-:W-:-:S03]  /*7e40*/  FSETP.GT.AND P0, PT, R14, RZ, PT ;  /* 0x000000ff0e00720b */ /* 0x000fc60003f04000 */
[----:B------:R-:W-:Y:S01]  /*7e50*/  FADD R11, R11, R12 ;  /* 0x0000000c0b0b7221 */ /* 0x000fe20000000000 */
[----:B------:R-:W-:Y:S02]  /*7e60*/  SEL R14, RZ, 0x83000000, P0 ;  /* 0x83000000ff0e7807 */ /* 0x000fe40000000000 */
[----:B------:R-:W-:Y:S01]  /*7e70*/  ISETP.NE.AND P0, PT, R2, 0x1, PT ;  /* 0x000000010200780c */ /* 0x000fe20003f05270 */
[----:B------:R-:W-:Y:S02]  /*7e80*/  FFMA R12, R11, R16, 0.0013391353422775864601 ;  /* 0x3aaf85ed0b0c7423 */ /* 0x000fe40000000010 */
[----:B------:R-:W-:Y:S01]  /*7e90*/  VIADD R15, R14, 0x7f000000 ;  /* 0x7f0000000e0f7836 */ /* 0x000fe20000000000 */
[----:B------:R-:W-:Y:S01]  /*7ea0*/  FSETP.EQ.OR P0, PT, R43, RZ, !P0 ;  /* 0x000000ff2b00720b */ /* 0x000fe20004702400 */
[----:B------:R-:W-:Y:S01]  /*7eb0*/  FFMA R12, R11, R12, 0.0096188392490148544312 ;  /* 0x3c1d98560b0c7423 */ /* 0x000fe2000000000c */
[----:B-1----:R-:W-:-:S03]  /*7ec0*/  IMAD R13, R13, 0x800000, -R14 ;  /* 0x008000000d0d7824 */ /* 0x002fc600078e0a0e */
[----:B------:R-:W-:-:S04]  /*7ed0*/  FFMA R12, R11, R12, 0.055503588169813156128 ;  /* 0x3d6357bb0b0c7423 */ /* 0x000fc8000000000c */
[----:B------:R-:W-:-:S04]  /*7ee0*/  FFMA R12, R11, R12, 0.24022644758224487305 ;  /* 0x3e75fdec0b0c7423 */ /* 0x000fc8000000000c */
[----:B------:R-:W-:-:S04]  /*7ef0*/  FFMA R12, R11, R12, 0.69314718246459960938 ;  /* 0x3f3172180b0c7423 */ /* 0x000fc8000000000c */
[----:B------:R-:W-:-:S04]  /*7f00*/  FFMA R12, R11, R12, 1 ;  /* 0x3f8000000b0c7423 */ /* 0x000fc8000000000c */
[----:B------:R-:W-:-:S04]  /*7f10*/  FMUL R12, R12, R15 ;  /* 0x0000000f0c0c7220 */ /* 0x000fc80000400000 */
[----:B------:R-:W-:Y:S01]  /*7f20*/  FMUL R12, R12, R13 ;  /* 0x0000000d0c0c7220 */ /* 0x000fe20000400000 */
[----:B------:R-:W-:Y:S01]  /*7f30*/  @P1 FSEL R12, RZ, +INF , !P2 ;  /* 0x7f800000ff0c1808 */ /* 0x000fe20005000000 */
[----:B------:R-:W-:Y:S06]  /*7f40*/  @P0 BRA `(.L_x_112) ;  /* 0x0000000000580947 */ /* 0x000fec0003800000 */
[----:B------:R-:W-:-:S04]  /*7f50*/  FSETP.NAN.AND P0, PT, |R43|, |R43|, PT ;  /* 0x4000002b2b00720b */ /* 0x000fc80003f08200 */
[----:B------:R-:W-:-:S13]  /*7f60*/  FSETP.NUM.AND P0, PT, |R10|, |R10|, !P0 ;  /* 0x4000000a0a00720b */ /* 0x000fda0004707200 */
[----:B------:R-:W-:Y:S01]  /*7f70*/  @!P0 FADD R0, R10, R43 ;  /* 0x0000002b0a008221 */ /* 0x000fe20000000000 */
[----:B------:R-:W-:Y:S06]  /*7f80*/  @!P0 BRA `(.L_x_112) ;  /* 0x0000000000488947 */ /* 0x000fec0003800000 */
[----:B------:R-:W-:-:S04]  /*7f90*/  FSETP.NEU.AND P0, PT, |R10|, +INF , PT ;  /* 0x7f8000000a00780b */ /* 0x000fc80003f0d200 */
[----:B------:R-:W-:-:S04]  /*7fa0*/  ISETP.NE.AND P0, PT, R2, RZ, P0 ;  /* 0x000000ff0200720c */ /* 0x000fc80000705270 */
[----:B------:R-:W-:Y:S02]  /*7fb0*/  FSETP.GEU.OR P1, PT, R43, RZ, P0 ;  /* 0x000000ff2b00720b */ /* 0x000fe4000072e400 */
[----:B------:R-:W-:-:S07]  /*7fc0*/  FSETP.NEU.AND P2, PT, |R23|, 1, !P0 ;  /* 0x3f8000001700780b */ /* 0x000fce000474d200 */
[----:B------:R-:W-:-:S05]  /*7fd0*/  @!P0 FADD R10, R10, R10 ;  /* 0x0000000a0a0a8221 */ /* 0x000fca0000000000 */
[----:B------:R-:W-:-:S04]  /*7fe0*/  @!P1 LOP3.LUT R10, R10, 0x7f800000, RZ, 0x3c, !PT ;  /* 0x7f8000000a0a9812 */ /* 0x000fc800078e3cff */
[----:B------:R-:W-:-:S04]  /*7ff0*/  @P2 LOP3.LUT R10, R10, 0x7fffffff, RZ, 0xc0, !PT ;  /* 0x7fffffff0a0a2812 */ /* 0x000fc800078ec0ff */
[----:B------:R-:W-:Y:S01]  /*8000*/  @!P0 MOV R0, R10 ;  /* 0x0000000a00008202 */ /* 0x000fe20000000f00 */
[----:B------:R-:W-:Y:S06]  /*8010*/  @!P0 BRA `(.L_x_112) ;  /* 0x0000000000248947 */ /* 0x000fec0003800000 */
[----:B------:R-:W-:Y:S02]  /*8020*/  FSETP.NEU.AND P0, PT, |R43|, +INF , PT ;  /* 0x7f8000002b00780b */ /* 0x000fe40003f0d200 */
[----:B------:R-:W-:-:S13]  /*8030*/  ISETP.EQ.AND P1, PT, R2, -0x1, PT ;  /* 0xffffffff0200780c */ /* 0x000fda0003f22270 */
[----:B------:R-:W-:Y:S05]  /*8040*/  @!P0 BRA P1, `(.L_x_112) ;  /* 0x0000000000188947 */ /* 0x000fea0000800000 */
[----:B------:R-:W-:Y:S01]  /*8050*/  ISETP.GT.AND P1, PT, R2, -0x1, PT ;  /* 0xffffffff0200780c */ /* 0x000fe20003f24270 */
[----:B------:R-:W-:-:S12]  /*8060*/  IMAD.MOV.U32 R0, RZ, RZ, R12 ;  /* 0x000000ffff007224 */ /* 0x000fd800078e000c */
[----:B------:R-:W-:Y:S02]  /*8070*/  @!P1 FSETP.NEU.AND P2, PT, |R23|, 1, PT ;  /* 0x3f8000001700980b */ /* 0x000fe40003f4d200 */
[----:B------:R-:W-:Y:S02]  /*8080*/  @!P1 FSETP.NEU.AND P0, PT, R43, R38, PT ;  /* 0x000000262b00920b */ /* 0x000fe40003f0d000 */
[----:B------:R-:W-:-:S04]  /*8090*/  @!P1 FSEL R2, R12, -R12, P2 ;  /* 0x8000000c0c029208 */ /* 0x000fc80001000000 */
[----:B------:R-:W-:-:S07]  /*80a0*/  @!P1 FSEL R0, R2, +QNAN , !P0 ;  /* 0x7fffffff02009808 */ /* 0x000fce0004000000 */
.L_x_112:
[----:B------:R-:W-:Y:S05]  /*80b0*/  BSYNC.RECONVERGENT B1 ;  /* 0x0000000000017941 */ /* 0x000fea0003800200 */
.L_x_111:
[----:B------:R-:W0:Y:S01]  /*80c0*/  LDCU UR4, c[0x0][0x3b0] ;  /* 0x00007600ff0477ac */ /* 0x000e220008000800 */
[----:B------:R-:W-:Y:S02]  /*80d0*/  IMAD.MOV.U32 R3, RZ, RZ, 0x3bbb989d ;  /* 0x3bbb989dff037424 */ /* 0x000fe400078e00ff */
[----:B------:R-:W-:Y:S02]  /*80e0*/  IMAD.MOV.U32 R11, RZ, RZ, 0x437c0000 ;  /* 0x437c0000ff0b7424 */ /* 0x000fe400078e00ff */
[----:B0-----:R-:W-:Y:S01]  /*80f0*/  FMUL R0, R0, -UR4 ;  /* 0x8000000400007c20 */ /* 0x001fe20008400000 */
[----:B------:R-:W0:Y:S03]  /*8100*/  LDCU UR4, c[0x0][0x3a8] ;  /* 0x00007500ff0477ac */ /* 0x000e260008000800 */
[----:B------:R-:W-:-:S04]  /*8110*/  FFMA.SAT R2, R0, R3, 0.5 ;  /* 0x3f00000000027423 */ /* 0x000fc80000002003 */
[----:B------:R-:W-:-:S04]  /*8120*/  FFMA.RM R2, R2, R11, 12582913 ;  /* 0x4b40000102027423 */ /* 0x000fc8000000400b */
[C---:B------:R-:W-:Y:S01]  /*8130*/  FADD R3, R2.reuse, -12583039 ;  /* 0xcb40007f02037421 */ /* 0x040fe20000000000 */
[----:B------:R-:W-:-:S03]  /*8140*/  SHF.L.U32 R2, R2, 0x17, RZ ;  /* 0x0000001702027819 */ /* 0x000fc600000006ff */
[----:B------:R-:W-:-:S04]  /*8150*/  FFMA R3, R0, 1.4426950216293334961, -R3 ;  /* 0x3fb8aa3b00037823 */ /* 0x000fc80000000803 */
[----:B------:R-:W-:-:S06]  /*8160*/  FFMA R3, R0, 1.925963033500011079e-08, R3 ;  /* 0x32a5706000037823 */ /* 0x000fcc0000000003 */
[----:B------:R-:W1:Y:S02]  /*8170*/  MUFU.EX2 R3, R3 ;  /* 0x0000000300037308 */ /* 0x000e640000000800 */
[----:B-1----:R-:W-:-:S04]  /*8180*/  FMUL R2, R2, R3 ;  /* 0x0000000302027220 */ /* 0x002fc80000400000 */
[----:B0-----:R-:W-:-:S07]  /*8190*/  FMUL R0, R2, UR4 ;  /* 0x0000000402007c20 */ /* 0x001fce0008400000 */
.L_x_106:
        /* <DEDUP_REMOVED lines=15> */
[----:B------:R-:W-:-:S07]  /*8290*/  IMAD.MOV.U32 R10, RZ, RZ, R2 ;  /* 0x000000ffff0a7224 */ /* 0x000fce00078e0002 */
.L_x_114:
[----:B------:R-:W-:Y:S05]  /*82a0*/  BSYNC.RECONVERGENT B3 ;  /* 0x0000000000037941 */ /* 0x000fea0003800200 */
.L_x_113:
[----:B------:R-:W0:Y:S01]  /*82b0*/  S2R R12, SR_TID.X ;  /* 0x00000000000c7919 */ /* 0x000e220000002100 */
[----:B------:R-:W0:Y:S01]  /*82c0*/  S2UR UR4, SR_CTAID.X ;  /* 0x00000000000479c3 */ /* 0x000e220000002500 */
[----:B------:R-:W1:Y:S01]  /*82d0*/  LDCU UR8, c[0x0][0x3c0] ;  /* 0x00007800ff0877ac */ /* 0x000e620008000800 */
[----:B------:R-:W2:Y:S06]  /*82e0*/  LDCU UR5, c[0x0][0x3ac] ;  /* 0x00007580ff0577ac */ /* 0x000eac0008000800 */
[----:B------:R-:W0:Y:S08]  /*82f0*/  LDC R11, c[0x0][0x360] ;  /* 0x0000d800ff0b7b82 */ /* 0x000e300000000800 */
[----:B------:R-:W3:Y:S01]  /*8300*/  LDC.64 R2, c[0x0][0x3d8] ;  /* 0x0000f600ff027b82 */ /* 0x000ee20000000a00 */
[----:B--2---:R-:W-:Y:S01]  /*8310*/  FSETP.GEU.AND P1, PT, R0, UR5, PT ;  /* 0x0000000500007c0b */ /* 0x004fe2000bf2e000 */
[----:B0-----:R-:W-:Y:S01]  /*8320*/  IMAD R11, R11, UR4, R12 ;  /* 0x000000040b0b7c24 */ /* 0x001fe2000f8e020c */
[----:B------:R-:W0:Y:S03]  /*8330*/  LDCU UR4, c[0x0][0x3b8] ;  /* 0x00007700ff0477ac */ /* 0x000e260008000800 */
[----:B-1----:R-:W-:Y:S01]  /*8340*/  IMAD R11, R11, UR8, R36 ;  /* 0x000000080b0b7c24 */ /* 0x002fe2000f8e0224 */
[----:B------:R-:W-:-:S03]  /*8350*/  IADD3 R36, PT, PT, R36, 0x1, RZ ;  /* 0x0000000124247810 */ /* 0x000fc60007ffe0ff */
[----:B---3--:R-:W-:Y:S01]  /*8360*/  IMAD.WIDE R2, R11, 0x4, R2 ;  /* 0x000000040b027825 */ /* 0x008fe200078e0202 */
[----:B------:R-:W-:-:S04]  /*8370*/  ISETP.GE.AND P0, PT, R36, UR8, PT ;  /* 0x0000000824007c0c */ /* 0x000fc8000bf06270 */
[----:B------:R1:W-:Y:S01]  /*8380*/  STG.E desc[UR6][R2.64], R9 ;  /* 0x0000000902007986 */ /* 0x0003e2000c101906 */
[----:B0-----:R-:W-:-:S08]  /*8390*/  FMUL R10, R10, UR4 ;  /* 0x000000040a0a7c20 */ /* 0x001fd00008400000 */
[----:B------:R-:W-:Y:S05]  /*83a0*/  @!P0 BRA P1, `(.L_x_115) ;  /* 0xffffffa800308947 */ /* 0x000fea000083ffff */
[----:B------:R-:W-:Y:S05]  /*83b0*/  BSYNC.RECONVERGENT B0 ;  /* 0x0000000000007941 */ /* 0x000fea0003800200 */
.L_x_37:
[----:B------:R-:W0:Y:S01]  /*83c0*/  S2R R0, SR_TID.X ;  /* 0x0000000000007919 */ /* 0x000e220000002100 */
[----:B------:R-:W0:Y:S01]  /*83d0*/  S2UR UR4, SR_CTAID.X ;  /* 0x00000000000479c3 */ /* 0x000e220000002500 */
[----:B------:R-:W-:-:S07]  /*83e0*/  IMAD.MOV.U32 R25, RZ, RZ, R35 ;  /* 0x000000ffff197224 */ /* 0x000fce00078e0023 */
[----:B------:R-:W0:Y:S08]  /*83f0*/  LDC R13, c[0x0][0x360] ;  /* 0x0000d800ff0d7b82 */ /* 0x000e300000000800 */
[----:B-1----:R-:W1:Y:S08]  /*8400*/  LDC.64 R2, c[0x0][0x3d0] ;  /* 0x0000f400ff027b82 */ /* 0x002e700000000a00 */
[----:B------:R-:W2:Y:S01]  /*8410*/  LDC.64 R10, c[0x0][0x3c8] ;  /* 0x0000f200ff0a7b82 */ /* 0x000ea20000000a00 */
[----:B0-----:R-:W-:-:S04]  /*8420*/  IMAD R13, R13, UR4, R0 ;  /* 0x000000040d0d7c24 */ /* 0x001fc8000f8e0200 */
[----:B------:R-:W-:-:S04]  /*8430*/  IMAD R15, R13, 0x5, RZ ;  /* 0x000000050d0f7824 */ /* 0x000fc800078e02ff */
[----:B-1----:R-:W-:-:S05]  /*8440*/  IMAD.WIDE R2, R15, 0x4, R2 ;  /* 0x000000040f027825 */ /* 0x002fca00078e0202 */
[----:B------:R-:W-:Y:S01]  /*8450*/  STG.E desc[UR6][R2.64], R7 ;  /* 0x0000000702007986 */ /* 0x000fe2000c101906 */
[----:B--2---:R-:W-:-:S03]  /*8460*/  IMAD.WIDE R10, R13, 0x30, R10 ;  /* 0x000000300d0a7825 */ /* 0x004fc600078e020a */
[----:B------:R-:W-:Y:S04]  /*8470*/  STG.E desc[UR6][R2.64+0x4], R8 ;  /* 0x0000040802007986 */ /* 0x000fe8000c101906 */
[----:B------:R-:W-:Y:S04]  /*8480*/  STG.E desc[UR6][R2.64+0x8], R6 ;  /* 0x0000080602007986 */ /* 0x000fe8000c101906 */
[----:B------:R-:W-:Y:S04]  /*8490*/  STG.E desc[UR6][R2.64+0xc], R5 ;  /* 0x00000c0502007986 */ /* 0x000fe8000c101906 */
[----:B------:R-:W-:Y:S04]  /*84a0*/  STG.E desc[UR6][R2.64+0x10], R9 ;  /* 0x0000100902007986 */ /* 0x000fe8000c101906 */
[----:B------:R-:W-:Y:S04]  /*84b0*/  STG.E.64 desc[UR6][R10.64], R24 ;  /* 0x000000180a007986 */ /* 0x000fe8000c101b06 */
[----:B------:R-:W-:Y:S04]  /*84c0*/  STG.E.64 desc[UR6][R10.64+0x8], R28 ;  /* 0x0000081c0a007986 */ /* 0x000fe8000c101b06 */
[----:B------:R-:W-:Y:S04]  /*84d0*/  STG.E.64 desc[UR6][R10.64+0x10], R26 ;  /* 0x0000101a0a007986 */ /* 0x000fe8000c101b06 */
[----:B-----5:R-:W-:Y:S04]  /*84e0*/  STG.E.64 desc[UR6][R10.64+0x18], R30 ;  /* 0x0000181e0a007986 */ /* 0x020fe8000c101b06 */
[----:B------:R-:W-:Y:S04]  /*84f0*/  STG.E.64 desc[UR6][R10.64+0x28], R32 ;  /* 0x000028200a007986 */ /* 0x000fe8000c101b06 */
[----:B------:R-:W-:Y:S01]  /*8500*/  STG.E desc[UR6][R10.64+0x20], R4 ;  /* 0x000020040a007986 */ /* 0x000fe2000c101906 */
[----:B------:R-:W-:Y:S05]  /*8510*/  EXIT ;  /* 0x000000000000794d */ /* 0x000fea0003800000 */
        .weak           $__internal_0_$__cuda_sm20_rcp_rn_f32_slowpath
        .type           $__internal_0_$__cuda_sm20_rcp_rn_f32_slowpath,@function
        .size           $__internal_0_$__cuda_sm20_rcp_rn_f32_slowpath,($__internal_1_$__cuda_sm20_sqrt_rn_f32_slowpath - $__internal_0_$__cuda_sm20_rcp_rn_f32_slowpath)
$__internal_0_$__cuda_sm20_rcp_rn_f32_slowpath:
[----:B------:R-:W-:Y:S01]  /*8520*/  IMAD.SHL.U32 R3, R2, 0x2, RZ ;  /* 0x0000000202037824 */ /* 0x000fe200078e00ff */
[----:B------:R-:W-:Y:S04]  /*8530*/  BSSY.RECONVERGENT B2, `(.L_x_116) ;  /* 0x0000030000027945 */ /* 0x000fe80003800200 */
[----:B------:R-:W-:-:S04]  /*8540*/  SHF.R.U32.HI R3, RZ, 0x18, R3 ;  /* 0x00000018ff037819 */ /* 0x000fc80000011603 */
[----:B------:R-:W-:-:S13]  /*8550*/  ISETP.NE.U32.AND P0, PT, R3, RZ, PT ;  /* 0x000000ff0300720c */ /* 0x000fda0003f05070 */
[----:B------:R-:W-:Y:S05]  /*8560*/  @P0 BRA `(.L_x_117) ;  /* 0x0000000000280947 */ /* 0x000fea0003800000 */
[----:B------:R-:W-:-:S05]  /*8570*/  IMAD.SHL.U32 R3, R2, 0x2, RZ ;  /* 0x0000000202037824 */ /* 0x000fca00078e00ff */
[----:B------:R-:W-:-:S13]  /*8580*/  ISETP.NE.AND P0, PT, R3, RZ, PT ;  /* 0x000000ff0300720c */ /* 0x000fda0003f05270 */
[----:B------:R-:W-:Y:S01]  /*8590*/  @P0 FFMA R45, R2, 1.84467440737095516160e+19, RZ ;  /* 0x5f800000022d0823 */ /* 0x000fe200000000ff */
[----:B------:R-:W-:Y:S08]  /*85a0*/  @!P0 MUFU.RCP R44, R2 ;  /* 0x00000002002c8308 */ /* 0x000ff00000001000 */
[----:B------:R-:W0:Y:S02]  /*85b0*/  @P0 MUFU.RCP R46, R45 ;  /* 0x0000002d002e0308 */ /* 0x000e240000001000 */
[----:B0-----:R-:W-:-:S04]  /*85c0*/  @P0 FFMA R3, R45, R46, -1 ;  /* 0xbf8000002d030423 */ /* 0x001fc8000000002e */
[----:B------:R-:W-:-:S04]  /*85d0*/  @P0 FADD.FTZ R3, -R3, -RZ ;  /* 0x800000ff03030221 */ /* 0x000fc80000010100 */
[----:B------:R-:W-:-:S04]  /*85e0*/  @P0 FFMA R3, R46, R3, R46 ;  /* 0x000000032e030223 */ /* 0x000fc8000000002e */
[----:B------:R-:W-:Y:S01]  /*85f0*/  @P0 FFMA R44, R3, 1.84467440737095516160e+19, RZ ;  /* 0x5f800000032c0823 */ /* 0x000fe200000000ff */
[----:B------:R-:W-:Y:S06]  /*8600*/  BRA `(.L_x_118) ;  /* 0x0000000000887947 */ /* 0x000fec0003800000 */
.L_x_117:
[----:B------:R-:W-:-:S04]  /*8610*/  IADD3 R49, PT, PT, R3, -0xfd, RZ ;  /* 0xffffff0303317810 */ /* 0x000fc80007ffe0ff */
[----:B------:R-:W-:-:S13]  /*8620*/  ISETP.GT.U32.AND P0, PT, R49, 0x1, PT ;  /* 0x000000013100780c */ /* 0x000fda0003f04070 */
[----:B------:R-:W-:Y:S05]  /*8630*/  @P0 BRA `(.L_x_119) ;  /* 0x0000000000780947 */ /* 0x000fea0003800000 */
[----:B------:R-:W-:Y:S01]  /*8640*/  LOP3.LUT R44, R2, 0x7fffff, RZ, 0xc0, !PT ;  /* 0x007fffff022c7812 */ /* 0x000fe200078ec0ff */
[----:B------:R-:W-:-:S03]  /*8650*/  IMAD.MOV.U32 R48, RZ, RZ, 0x3 ;  /* 0x00000003ff307424 */ /* 0x000fc600078e00ff */
[----:B------:R-:W-:Y:S02]  /*8660*/  LOP3.LUT R44, R44, 0x3f800000, RZ, 0xfc, !PT ;  /* 0x3f8000002c2c7812 */ /* 0x000fe400078efcff */
[----:B------:R-:W-:Y:S02]  /*8670*/  SHF.L.U32 R48, R48, R49, RZ ;  /* 0x0000003130307219 */ /* 0x000fe400000006ff */
[----:B------:R-:W0:Y:S02]  /*8680*/  MUFU.RCP R45, R44 ;  /* 0x0000002c002d7308 */ /* 0x000e240000001000 */
[----:B0-----:R-:W-:-:S04]  /*8690*/  FFMA R46, R44, R45, -1 ;  /* 0xbf8000002c2e7423 */ /* 0x001fc8000000002d */
[----:B------:R-:W-:-:S04]  /*86a0*/  FADD.FTZ R46, -R46, -RZ ;  /* 0x800000ff2e2e7221 */ /* 0x000fc80000010100 */
[CCC-:B------:R-:W-:Y:S01]  /*86b0*/  FFMA.RM R47, R45.reuse, R46.reuse, R45.reuse ;  /* 0x0000002e2d2f7223 */ /* 0x1c0fe2000000402d */
[----:B------:R-:W-:-:S04]  /*86c0*/  FFMA.RP R46, R45, R46, R45 ;  /* 0x0000002e2d2e7223 */ /* 0x000fc8000000802d */
[C---:B------:R-:W-:Y:S02]  /*86d0*/  LOP3.LUT R45, R47.reuse, 0x7fffff, RZ, 0xc0, !PT ;  /* 0x007fffff2f2d7812 */ /* 0x040fe400078ec0ff */
[----:B------:R-:W-:Y:S02]  /*86e0*/  FSETP.NEU.FTZ.AND P0, PT, R47, R46, PT ;  /* 0x0000002e2f00720b */ /* 0x000fe40003f1d000 */
[----:B------:R-:W-:Y:S02]  /*86f0*/  LOP3.LUT R45, R45, 0x800000, RZ, 0xfc, !PT ;  /* 0x008000002d2d7812 */ /* 0x000fe400078efcff */
[----:B------:R-:W-:Y:S02]  /*8700*/  SEL R46, RZ, 0xffffffff, !P0 ;  /* 0xffffffffff2e7807 */ /* 0x000fe40004000000 */
[----:B------:R-:W-:-:S03]  /*8710*/  LOP3.LUT R48, R48, R45, RZ, 0xc0, !PT ;  /* 0x0000002d30307212 */ /* 0x000fc600078ec0ff */
[----:B------:R-:W-:Y:S01]  /*8720*/  IMAD.MOV R46, RZ, RZ, -R46 ;  /* 0x000000ffff2e7224 */ /* 0x000fe200078e0a2e */
[----:B------:R-:W-:-:S04]  /*8730*/  SHF.R.U32.HI R48, RZ, R49, R48 ;  /* 0x00000031ff307219 */ /* 0x000fc80000011630 */
[----:B------:R-:W-:Y:S02]  /*8740*/  LOP3.LUT P1, RZ, R46, R49, R45, 0xf8, !PT ;  /* 0x000000312eff7212 */ /* 0x000fe4000782f82d */
[C---:B------:R-:W-:Y:S02]  /*8750*/  LOP3.LUT P0, RZ, R48.reuse, 0x1, RZ, 0xc0, !PT ;  /* 0x0000000130ff7812 */ /* 0x040fe4000780c0ff */
[----:B------:R-:W-:-:S04]  /*8760*/  LOP3.LUT P2, RZ, R48, 0x2, RZ, 0xc0, !PT ;  /* 0x0000000230ff7812 */ /* 0x000fc8000784c0ff */
[----:B------:R-:W-:Y:S02]  /*8770*/  PLOP3.LUT P0, PT, P0, P1, P2, 0xe0, 0x0 ;  /* 0x000000000000781c */ /* 0x000fe40000703c20 */
[----:B------:R-:W-:Y:S02]  /*8780*/  LOP3.LUT P1, RZ, R2, 0x7fffff, RZ, 0xc0, !PT ;  /* 0x007fffff02ff7812 */ /* 0x000fe4000782c0ff */
[----:B------:R-:W-:-:S05]  /*8790*/  SEL R44, RZ, 0x1, !P0 ;  /* 0x00000001ff2c7807 */ /* 0x000fca0004000000 */
[----:B------:R-:W-:-:S05]  /*87a0*/  IMAD.MOV R44, RZ, RZ, -R44 ;  /* 0x000000ffff2c7224 */ /* 0x000fca00078e0a2c */
[----:B------:R-:W-:Y:S02]  /*87b0*/  ISETP.GE.AND P0, PT, R44, RZ, PT ;  /* 0x000000ff2c00720c */ /* 0x000fe40003f06270 */
[----:B------:R-:W-:-:S04]  /*87c0*/  IADD3 R44, PT, PT, R3, -0xfc, RZ ;  /* 0xffffff04032c7810 */ /* 0x000fc80007ffe0ff */
[----:B------:R-:W-:-:S07]  /*87d0*/  SHF.R.U32.HI R45, RZ, R44, R45 ;  /* 0x0000002cff2d7219 */ /* 0x000fce000001162d */
[----:B------:R-:W-:-:S04]  /*87e0*/  @!P0 VIADD R45, R45, 0x1 ;  /* 0x000000012d2d8836 */ /* 0x000fc80000000000 */
[----:B------:R-:W-:-:S05]  /*87f0*/  @!P1 IMAD.SHL.U32 R45, R45, 0x2, RZ ;  /* 0x000000022d2d9824 */ /* 0x000fca00078e00ff */
[----:B------:R-:W-:Y:S01]  /*8800*/  LOP3.LUT R44, R45, 0x80000000, R2, 0xf8, !PT ;  /* 0x800000002d2c7812 */ /* 0x000fe200078ef802 */
[----:B------:R-:W-:Y:S06]  /*8810*/  BRA `(.L_x_118) ;  /* 0x0000000000047947 */ /* 0x000fec0003800000 */
.L_x_119:
[----:B------:R0:W1:Y:S02]  /*8820*/  MUFU.RCP R44, R2 ;  /* 0x00000002002c7308 */ /* 0x0000640000001000 */
.L_x_118:
[----:B------:R-:W-:Y:S05]  /*8830*/  BSYNC.RECONVERGENT B2 ;  /* 0x0000000000027941 */ /* 0x000fea0003800200 */
.L_x_116:
[----:B------:R-:W-:Y:S02]  /*8840*/  HFMA2 R3, -RZ, RZ, 0, 0 ;  /* 0x00000000ff037431 */ /* 0x000fe400000001ff */
[----:B0-----:R-:W-:-:S04]  /*8850*/  IMAD.MOV.U32 R2, RZ, RZ, R40 ;  /* 0x000000ffff027224 */ /* 0x001fc800078e0028 */
[----:B-1----:R-:W-:Y:S05]  /*8860*/  RET.REL.NODEC R2 `(_Z14cauchySAKernelPK10StationGPUifffffff12CauchyParamsP17curandStateXORWOWPfS5_i) ;  /* 0xffffff7402e47950 */ /* 0x002fea0003c3ffff */
        .weak           $__internal_1_$__cuda_sm20_sqrt_rn_f32_slowpath
        .type           $__internal_1_$__cuda_sm20_sqrt_rn_f32_slowpath,@function
        .size           $__internal_1_$__cuda_sm20_sqrt_rn_f32_slowpath,($__internal_2_$__cuda_sm3x_div_rn_noftz_f32_slowpath - $__internal_1_$__cuda_sm20_sqrt_rn_f32_slowpath)
$__internal_1_$__cuda_sm20_sqrt_rn_f32_slowpath:
[----:B------:R-:W-:-:S13]  /*8870*/  LOP3.LUT P3, RZ, R2, 0x7fffffff, RZ, 0xc0, !PT ;  /* 0x7fffffff02ff7812 */ /* 0x000fda000786c0ff */
[----:B------:R-:W-:Y:S01]  /*8880*/  @!P3 IMAD.MOV.U32 R47, RZ, RZ, R2 ;  /* 0x000000ffff2fb224 */ /* 0x000fe200078e0002 */
[----:B------:R-:W-:Y:S06]  /*8890*/  @!P3 BRA `(.L_x_120) ;  /* 0x000000000040b947 */ /* 0x000fec0003800000 */
[----:B------:R-:W-:-:S13]  /*88a0*/  FSETP.GEU.FTZ.AND P3, PT, R2, RZ, PT ;  /* 0x000000ff0200720b */ /* 0x000fda0003f7e000 */
[----:B------:R-:W-:Y:S01]  /*88b0*/  @!P3 IMAD.MOV.U32 R47, RZ, RZ, 0x7fffffff ;  /* 0x7fffffffff2fb424 */ /* 0x000fe200078e00ff */
[----:B------:R-:W-:Y:S06]  /*88c0*/  @!P3 BRA `(.L_x_120) ;  /* 0x000000000034b947 */ /* 0x000fec0003800000 */
[----:B------:R-:W-:-:S13]  /*88d0*/  FSETP.GTU.FTZ.AND P3, PT, |R2|, +INF , PT ;  /* 0x7f8000000200780b */ /* 0x000fda0003f7c200 */
[----:B------:R-:W-:Y:S01]  /*88e0*/  @P3 FADD.FTZ R47, R2, 1 ;  /* 0x3f800000022f3421 */ /* 0x000fe20000010000 */
[----:B------:R-:W-:Y:S06]  /*88f0*/  @P3 BRA `(.L_x_120) ;  /* 0x0000000000283947 */ /* 0x000fec0003800000 */
[----:B------:R-:W-:-:S13]  /*8900*/  FSETP.NEU.FTZ.AND P3, PT, |R2|, +INF , PT ;  /* 0x7f8000000200780b */ /* 0x000fda0003f7d200 */
[----:B------:R-:W-:Y:S01]  /*8910*/  @P3 FFMA R46, R2, 1.84467440737095516160e+19, RZ ;  /* 0x5f800000022e3823 */ /* 0x000fe200000000ff */
[----:B------:R-:W-:-:S03]  /*8920*/  @!P3 IMAD.MOV.U32 R47, RZ, RZ, R2 ;  /* 0x000000ffff2fb224 */ /* 0x000fc600078e0002 */
[----:B------:R-:W0:Y:S02]  /*8930*/  @P3 MUFU.RSQ R3, R46 ;  /* 0x0000002e00033308 */ /* 0x000e240000001400 */
[----:B0-----:R-:W-:Y:S01]  /*8940*/  @P3 FMUL.FTZ R45, R46, R3 ;  /* 0x000000032e2d3220 */ /* 0x001fe20000410000 */
[----:B------:R-:W-:-:S03]  /*8950*/  @P3 FMUL.FTZ R3, R3, 0.5 ;  /* 0x3f00000003033820 */ /* 0x000fc60000410000 */
[----:B------:R-:W-:-:S04]  /*8960*/  @P3 FADD.FTZ R44, -R45, -RZ ;  /* 0x800000ff2d2c3221 */ /* 0x000fc80000010100 */
[----:B------:R-:W-:-:S04]  /*8970*/  @P3 FFMA R44, R45, R44, R46 ;  /* 0x0000002c2d2c3223 */ /* 0x000fc8000000002e */
[----:B------:R-:W-:-:S04]  /*8980*/  @P3 FFMA R3, R44, R3, R45 ;  /* 0x000000032c033223 */ /* 0x000fc8000000002d */
[----:B------:R-:W-:-:S07]  /*8990*/  @P3 FMUL.FTZ R47, R3, 2.3283064365386962891e-10 ;  /* 0x2f800000032f3820 */ /* 0x000fce0000410000 */
.L_x_120:
[----:B------:R-:W-:Y:S01]  /*89a0*/  MOV R2, R40 ;  /* 0x0000002800027202 */ /* 0x000fe20000000f00 */
[----:B------:R-:W-:-:S04]  /*89b0*/  IMAD.MOV.U32 R3, RZ, RZ, 0x0 ;  /* 0x00000000ff037424 */ /* 0x000fc800078e00ff */
[----:B------:R-:W-:Y:S05]  /*89c0*/  RET.REL.NODEC R2 `(_Z14cauchySAKernelPK10StationGPUifffffff12CauchyParamsP17curandStateXORWOWPfS5_i) ;  /* 0xffffff74028c7950 */ /* 0x000fea0003c3ffff */
        .weak           $__internal_2_$__cuda_sm3x_div_rn_noftz_f32_slowpath
        .type           $__internal_2_$__cuda_sm3x_div_rn_noftz_f32_slowpath,@function
        .size           $__internal_2_$__cuda_sm3x_div_rn_noftz_f32_slowpath,(.L_x_144 - $__internal_2_$__cuda_sm3x_div_rn_noftz_f32_slowpath)
$__internal_2_$__cuda_sm3x_div_rn_noftz_f32_slowpath:
[----:B------:R-:W-:Y:S01]  /*89d0*/  SHF.R.U32.HI R44, RZ, 0x17, R3 ;  /* 0x00000017ff2c7819 */ /* 0x000fe20000011603 */
[----:B------:R-:W-:Y:S01]  /*89e0*/  BSSY.RECONVERGENT B1, `(.L_x_121) ;  /* 0x0000062000017945 */ /* 0x000fe20003800200 */
[----:B------:R-:W-:Y:S02]  /*89f0*/  SHF.R.U32.HI R46, RZ, 0x17, R2 ;  /* 0x00000017ff2e7819 */ /* 0x000fe40000011602 */
[----:B------:R-:W-:Y:S02]  /*8a00*/  LOP3.LUT R44, R44, 0xff, RZ, 0xc0, !PT ;  /* 0x000000ff2c2c7812 */ /* 0x000fe400078ec0ff */
[----:B------:R-:W-:-:S03]  /*8a10*/  LOP3.LUT R46, R46, 0xff, RZ, 0xc0, !PT ;  /* 0x000000ff2e2e7812 */ /* 0x000fc600078ec0ff */
[----:B------:R-:W-:Y:S02]  /*8a20*/  VIADD R47, R44, 0xffffffff ;  /* 0xffffffff2c2f7836 */ /* 0x000fe40000000000 */
[----:B------:R-:W-:-:S03]  /*8a30*/  VIADD R48, R46, 0xffffffff ;  /* 0xffffffff2e307836 */ /* 0x000fc60000000000 */
[----:B------:R-:W-:-:S04]  /*8a40*/  ISETP.GT.U32.AND P3, PT, R47, 0xfd, PT ;  /* 0x000000fd2f00780c */ /* 0x000fc80003f64070 */
[----:B------:R-:W-:-:S13]  /*8a50*/  ISETP.GT.U32.OR P3, PT, R48, 0xfd, P3 ;  /* 0x000000fd3000780c */ /* 0x000fda0001f64470 */
[----:B------:R-:W-:Y:S01]  /*8a60*/  @!P3 MOV R45, RZ ;  /* 0x000000ff002db202 */ /* 0x000fe20000000f00 */
[----:B------:R-:W-:Y:S06]  /*8a70*/  @!P3 BRA `(.L_x_122) ;  /* 0x00000000005cb947 */ /* 0x000fec0003800000 */
[----:B------:R-:W-:Y:S02]  /*8a80*/  FSETP.GTU.FTZ.AND P3, PT, |R2|, +INF , PT ;  /* 0x7f8000000200780b */ /* 0x000fe40003f7c200 */
[----:B------:R-:W-:-:S04]  /*8a90*/  FSETP.GTU.FTZ.AND P4, PT, |R3|, +INF , PT ;  /* 0x7f8000000300780b */ /* 0x000fc80003f9c200 */
[----:B------:R-:W-:-:S13]  /*8aa0*/  PLOP3.LUT P3, PT, P3, P4, PT, 0xf8, 0x8f ;  /* 0x00000000008f781c */ /* 0x000fda0001f69f70 */
[----:B------:R-:W-:Y:S05]  /*8ab0*/  @P3 BRA `(.L_x_123) ;  /* 0x00000004004c3947 */ /* 0x000fea0003800000 */
[----:B------:R-:W-:-:S13]  /*8ac0*/  LOP3.LUT P3, RZ, R3, 0x7fffffff, R2, 0xc8, !PT ;  /* 0x7fffffff03ff7812 */ /* 0x000fda000786c802 */
[----:B------:R-:W-:Y:S05]  /*8ad0*/  @!P3 BRA `(.L_x_124) ;  /* 0x00000004003cb947 */ /* 0x000fea0003800000 */
[C---:B------:R-:W-:Y:S02]  /*8ae0*/  FSETP.NEU.FTZ.AND P5, PT, |R2|.reuse, +INF , PT ;  /* 0x7f8000000200780b */ /* 0x040fe40003fbd200 */
[----:B------:R-:W-:Y:S02]  /*8af0*/  FSETP.NEU.FTZ.AND P4, PT, |R3|, +INF , PT ;  /* 0x7f8000000300780b */ /* 0x000fe40003f9d200 */
[----:B------:R-:W-:-:S11]  /*8b00*/  FSETP.NEU.FTZ.AND P3, PT, |R2|, +INF , PT ;  /* 0x7f8000000200780b */ /* 0x000fd60003f7d200 */
[----:B------:R-:W-:Y:S05]  /*8b10*/  @!P4 BRA !P5, `(.L_x_124) ;  /* 0x00000004002cc947 */ /* 0x000fea0006800000 */
[----:B------:R-:W-:-:S04]  /*8b20*/  LOP3.LUT P5, RZ, R2, 0x7fffffff, RZ, 0xc0, !PT ;  /* 0x7fffffff02ff7812 */ /* 0x000fc800078ac0ff */
[----:B------:R-:W-:-:S13]  /*8b30*/  PLOP3.LUT P5, PT, P4, P5, PT, 0x2f, 0xf2 ;  /* 0x0000000000f2781c */ /* 0x000fda00027aa577 */
[----:B------:R-:W-:Y:S05]  /*8b40*/  @P5 BRA `(.L_x_125) ;  /* 0x0000000400185947 */ /* 0x000fea0003800000 */
[----:B------:R-:W-:-:S04]  /*8b50*/  LOP3.LUT P4, RZ, R3, 0x7fffffff, RZ, 0xc0, !PT ;  /* 0x7fffffff03ff7812 */ /* 0x000fc8000788c0ff */
[----:B------:R-:W-:-:S13]  /*8b60*/  PLOP3.LUT P3, PT, P3, P4, PT, 0x2f, 0xf2 ;  /* 0x0000000000f2781c */ /* 0x000fda0001f68577 */
[----:B------:R-:W-:Y:S05]  /*8b70*/  @P3 BRA `(.L_x_126) ;  /* 0x0000000400003947 */ /* 0x000fea0003800000 */
[----:B------:R-:W-:Y:S02]  /*8b80*/  ISETP.GE.AND P3, PT, R48, RZ, PT ;  /* 0x000000ff3000720c */ /* 0x000fe40003f66270 */
[----:B------:R-:W-:-:S11]  /*8b90*/  ISETP.GE.AND P4, PT, R47, RZ, PT ;  /* 0x000000ff2f00720c */ /* 0x000fd60003f86270 */
[----:B------:R-:W-:Y:S02]  /*8ba0*/  @P3 IMAD.MOV.U32 R45, RZ, RZ, RZ ;  /* 0x000000ffff2d3224 */ /* 0x000fe400078e00ff */
[----:B------:R-:W-:Y:S01]  /*8bb0*/  @!P3 FFMA R2, R2, 1.84467440737095516160e+19, RZ ;  /* 0x5f8000000202b823 */ /* 0x000fe200000000ff */
[----:B------:R-:W-:Y:S02]  /*8bc0*/  @!P3 IMAD.MOV.U32 R45, RZ, RZ, -0x40 ;  /* 0xffffffc0ff2db424 */ /* 0x000fe400078e00ff */
[----:B------:R-:W-:Y:S02]  /*8bd0*/  @!P4 FFMA R3, R3, 1.84467440737095516160e+19, RZ ;  /* 0x5f8000000303c823 */ /* 0x000fe400000000ff */
[----:B------:R-:W-:-:S07]  /*8be0*/  @!P4 VIADD R45, R45, 0x40 ;  /* 0x000000402d2dc836 */ /* 0x000fce0000000000 */
.L_x_122:
[----:B------:R-:W-:Y:S01]  /*8bf0*/  LEA R48, R44, 0xc0800000, 0x17 ;  /* 0xc08000002c307811 */ /* 0x000fe200078eb8ff */
[----:B------:R-:W-:Y:S01]  /*8c00*/  VIADD R47, R46, 0xffffff81 ;  /* 0xffffff812e2f7836 */ /* 0x000fe20000000000 */
[----:B------:R-:W-:Y:S02]  /*8c10*/  BSSY.RECONVERGENT B2, `(.L_x_127) ;  /* 0x0000035000027945 */ /* 0x000fe40003800200 */
[----:B------:R-:W-:Y:S01]  /*8c20*/  IADD3 R56, PT, PT, -R48, R3, RZ ;  /* 0x0000000330387210 */ /* 0x000fe20007ffe1ff */
[----:B------:R-:W-:-:S03]  /*8c30*/  IMAD R2, R47, -0x800000, R2 ;  /* 0xff8000002f027824 */ /* 0x000fc600078e0202 */
[----:B------:R-:W0:Y:S01]  /*8c40*/  MUFU.RCP R48, R56 ;  /* 0x0000003800307308 */ /* 0x000e220000001000 */
[----:B------:R-:W-:-:S04]  /*8c50*/  FADD.FTZ R3, -R56, -RZ ;  /* 0x800000ff38037221 */ /* 0x000fc80000010100 */
[----:B0-----:R-:W-:-:S04]  /*8c60*/  FFMA R55, R48, R3, 1 ;  /* 0x3f80000030377423 */ /* 0x001fc80000000003 */
[----:B------:R-:W-:-:S04]  /*8c70*/  FFMA R55, R48, R55, R48 ;  /* 0x0000003730377223 */ /* 0x000fc80000000030 */
[----:B------:R-:W-:-:S04]  /*8c80*/  FFMA R46, R2, R55, RZ ;  /* 0x00000037022e7223 */ /* 0x000fc800000000ff */
[----:B------:R-:W-:-:S04]  /*8c90*/  FFMA R48, R3, R46, R2 ;  /* 0x0000002e03307223 */ /* 0x000fc80000000002 */
[----:B------:R-:W-:Y:S01]  /*8ca0*/  FFMA R48, R55, R48, R46 ;  /* 0x0000003037307223 */ /* 0x000fe2000000002e */
[----:B------:R-:W-:-:S03]  /*8cb0*/  IADD3 R46, PT, PT, R47, 0x7f, -R44 ;  /* 0x0000007f2f2e7810 */ /* 0x000fc60007ffe82c */
[----:B------:R-:W-:Y:S02]  /*8cc0*/  FFMA R3, R3, R48, R2 ;  /* 0x0000003003037223 */ /* 0x000fe40000000002 */
[----:B------:R-:W-:Y:S02]  /*8cd0*/  IMAD.IADD R45, R46, 0x1, R45 ;  /* 0x000000012e2d7824 */ /* 0x000fe400078e022d */
[----:B------:R-:W-:-:S05]  /*8ce0*/  FFMA R2, R55, R3, R48 ;  /* 0x0000000337027223 */ /* 0x000fca0000000030 */
[----:B------:R-:W-:-:S04]  /*8cf0*/  SHF.R.U32.HI R44, RZ, 0x17, R2 ;  /* 0x00000017ff2c7819 */ /* 0x000fc80000011602 */
[----:B------:R-:W-:-:S05]  /*8d00*/  LOP3.LUT R44, R44, 0xff, RZ, 0xc0, !PT ;  /* 0x000000ff2c2c7812 */ /* 0x000fca00078ec0ff */
[----:B------:R-:W-:-:S05]  /*8d10*/  IMAD.IADD R44, R44, 0x1, R45 ;  /* 0x000000012c2c7824 */ /* 0x000fca00078e022d */
[----:B------:R-:W-:-:S04]  /*8d20*/  IADD3 R46, PT, PT, R44, -0x1, RZ ;  /* 0xffffffff2c2e7810 */ /* 0x000fc80007ffe0ff */
[----:B------:R-:W-:-:S13]  /*8d30*/  ISETP.GE.U32.AND P3, PT, R46, 0xfe, PT ;  /* 0x000000fe2e00780c */ /* 0x000fda0003f66070 */
[----:B------:R-:W-:Y:S05]  /*8d40*/  @!P3 BRA `(.L_x_128) ;  /* 0x000000000080b947 */ /* 0x000fea0003800000 */
[----:B------:R-:W-:-:S13]  /*8d50*/  ISETP.GT.AND P3, PT, R44, 0xfe, PT ;  /* 0x000000fe2c00780c */ /* 0x000fda0003f64270 */
[----:B------:R-:W-:Y:S05]  /*8d60*/  @P3 BRA `(.L_x_129) ;  /* 0x00000000006c3947 */ /* 0x000fea0003800000 */
[----:B------:R-:W-:-:S13]  /*8d70*/  ISETP.GE.AND P3, PT, R44, 0x1, PT ;  /* 0x000000012c00780c */ /* 0x000fda0003f66270 */
[----:B------:R-:W-:Y:S05]  /*8d80*/  @P3 BRA `(.L_x_130) ;  /* 0x0000000000743947 */ /* 0x000fea0003800000 */
[----:B------:R-:W-:Y:S02]  /*8d90*/  ISETP.GE.AND P3, PT, R44, -0x18, PT ;  /* 0xffffffe82c00780c */ /* 0x000fe40003f66270 */
[----:B------:R-:W-:-:S11]  /*8da0*/  LOP3.LUT R2, R2, 0x80000000, RZ, 0xc0, !PT ;  /* 0x8000000002027812 */ /* 0x000fd600078ec0ff */
[----:B------:R-:W-:Y:S05]  /*8db0*/  @!P3 BRA `(.L_x_130) ;  /* 0x000000000068b947 */ /* 0x000fea0003800000 */
[CCC-:B------:R-:W-:Y:S01]  /*8dc0*/  FFMA.RZ R46, R55.reuse, R3.reuse, R48.reuse ;  /* 0x00000003372e7223 */ /* 0x1c0fe2000000c030 */
[CCC-:B------:R-:W-:Y:S01]  /*8dd0*/  FFMA.RP R45, R55.reuse, R3.reuse, R48.reuse ;  /* 0x00000003372d7223 */ /* 0x1c0fe20000008030 */
[----:B------:R-:W-:Y:S01]  /*8de0*/  FFMA.RM R48, R55, R3, R48 ;  /* 0x0000000337307223 */ /* 0x000fe20000004030 */
[C---:B------:R-:W-:Y:S01]  /*8df0*/  VIADD R3, R44.reuse, 0x20 ;  /* 0x000000202c037836 */ /* 0x040fe20000000000 */
[----:B------:R-:W-:Y:S02]  /*8e00*/  ISETP.NE.AND P3, PT, R44, RZ, PT ;  /* 0x000000ff2c00720c */ /* 0x000fe40003f65270 */
[----:B------:R-:W-:Y:S02]  /*8e10*/  LOP3.LUT R46, R46, 0x7fffff, RZ, 0xc0, !PT ;  /* 0x007fffff2e2e7812 */ /* 0x000fe400078ec0ff */
[----:B------:R-:W-:Y:S01]  /*8e20*/  ISETP.NE.AND P4, PT, R44, RZ, PT ;  /* 0x000000ff2c00720c */ /* 0x000fe20003f85270 */
[----:B------:R-:W-:Y:S01]  /*8e30*/  IMAD.MOV R44, RZ, RZ, -R44 ;  /* 0x000000ffff2c7224 */ /* 0x000fe200078e0a2c */
[----:B------:R-:W-:-:S02]  /*8e40*/  LOP3.LUT R46, R46, 0x800000, RZ, 0xfc, !PT ;  /* 0x008000002e2e7812 */ /* 0x000fc400078efcff */
[----:B------:R-:W-:Y:S02]  /*8e50*/  FSETP.NEU.FTZ.AND P5, PT, R45, R48, PT ;  /* 0x000000302d00720b */ /* 0x000fe40003fbd000 */
[----:B------:R-:W-:Y:S02]  /*8e60*/  SHF.L.U32 R3, R46, R3, RZ ;  /* 0x000000032e037219 */ /* 0x000fe400000006ff */
[----:B------:R-:W-:Y:S02]  /*8e70*/  SEL R45, R44, RZ, P3 ;  /* 0x000000ff2c2d7207 */ /* 0x000fe40001800000 */
[----:B------:R-:W-:Y:S02]  /*8e80*/  ISETP.NE.AND P4, PT, R3, RZ, P4 ;  /* 0x000000ff0300720c */ /* 0x000fe40002785270 */
[----:B------:R-:W-:Y:S02]  /*8e90*/  SHF.R.U32.HI R45, RZ, R45, R46 ;  /* 0x0000002dff2d7219 */ /* 0x000fe4000001162e */
[----:B------:R-:W-:-:S02]  /*8ea0*/  PLOP3.LUT P4, PT, P5, P4, PT, 0xf8, 0x8f ;  /* 0x00000000008f781c */ /* 0x000fc40002f89f70 */
[----:B------:R-:W-:Y:S02]  /*8eb0*/  SHF.R.U32.HI R3, RZ, 0x1, R45 ;  /* 0x00000001ff037819 */ /* 0x000fe4000001162d */
[----:B------:R-:W-:-:S04]  /*8ec0*/  SEL R44, RZ, 0x1, !P4 ;  /* 0x00000001ff2c7807 */ /* 0x000fc80006000000 */
[----:B------:R-:W-:-:S04]  /*8ed0*/  LOP3.LUT R44, R44, 0x1, R3, 0xf8, !PT ;  /* 0x000000012c2c7812 */ /* 0x000fc800078ef803 */
[----:B------:R-:W-:-:S05]  /*8ee0*/  LOP3.LUT R44, R44, R45, RZ, 0xc0, !PT ;  /* 0x0000002d2c2c7212 */ /* 0x000fca00078ec0ff */
[----:B------:R-:W-:-:S05]  /*8ef0*/  IMAD.IADD R3, R3, 0x1, R44 ;  /* 0x0000000103037824 */ /* 0x000fca00078e022c */
[----:B------:R-:W-:Y:S01]  /*8f00*/  LOP3.LUT R2, R3, R2, RZ, 0xfc, !PT ;  /* 0x0000000203027212 */ /* 0x000fe200078efcff */
[----:B------:R-:W-:Y:S06]  /*8f10*/  BRA `(.L_x_130) ;  /* 0x0000000000107947 */ /* 0x000fec0003800000 */
.L_x_129:
[----:B------:R-:W-:-:S04]  /*8f20*/  LOP3.LUT R2, R2, 0x80000000, RZ, 0xc0, !PT ;  /* 0x8000000002027812 */ /* 0x000fc800078ec0ff */
[----:B------:R-:W-:Y:S01]  /*8f30*/  LOP3.LUT R2, R2, 0x7f800000, RZ, 0xfc, !PT ;  /* 0x7f80000002027812 */ /* 0x000fe200078efcff */
[----:B------:R-:W-:Y:S06]  /*8f40*/  BRA `(.L_x_130) ;  /* 0x0000000000047947 */ /* 0x000fec0003800000 */
.L_x_128:
[----:B------:R-:W-:-:S07]  /*8f50*/  LEA R2, R45, R2, 0x17 ;  /* 0x000000022d027211 */ /* 0x000fce00078eb8ff */
.L_x_130:
[----:B------:R-:W-:Y:S05]  /*8f60*/  BSYNC.RECONVERGENT B2 ;  /* 0x0000000000027941 */ /* 0x000fea0003800200 */
.L_x_127:
[----:B------:R-:W-:Y:S05]  /*8f70*/  BRA `(.L_x_131) ;  /* 0x0000000000207947 */ /* 0x000fea0003800000 */
.L_x_126:
[----:B------:R-:W-:-:S04]  /*8f80*/  LOP3.LUT R2, R3, 0x80000000, R2, 0x48, !PT ;  /* 0x8000000003027812 */ /* 0x000fc800078e4802 */
[----:B------:R-:W-:Y:S01]  /*8f90*/  LOP3.LUT R2, R2, 0x7f800000, RZ, 0xfc, !PT ;  /* 0x7f80000002027812 */ /* 0x000fe200078efcff */
[----:B------:R-:W-:Y:S06]  /*8fa0*/  BRA `(.L_x_131) ;  /* 0x0000000000147947 */ /* 0x000fec0003800000 */
.L_x_125:
[----:B------:R-:W-:Y:S01]  /*8fb0*/  LOP3.LUT R2, R3, 0x80000000, R2, 0x48, !PT ;  /* 0x8000000003027812 */ /* 0x000fe200078e4802 */
[----:B------:R-:W-:Y:S06]  /*8fc0*/  BRA `(.L_x_131) ;  /* 0x00000000000c7947 */ /* 0x000fec0003800000 */
.L_x_124:
[----:B------:R-:W0:Y:S01]  /*8fd0*/  MUFU.RSQ R2, -QNAN ;  /* 0xffc0000000027908 */ /* 0x000e220000001400 */
[----:B------:R-:W-:Y:S05]  /*8fe0*/  BRA `(.L_x_131) ;  /* 0x0000000000047947 */ /* 0x000fea0003800000 */
.L_x_123:
[----:B------:R-:W-:-:S07]  /*8ff0*/  FADD.FTZ R2, R2, R3 ;  /* 0x0000000302027221 */ /* 0x000fce0000010000 */
.L_x_131:
[----:B------:R-:W-:Y:S05]  /*9000*/  BSYNC.RECONVERGENT B1 ;  /* 0x0000000000017941 */ /* 0x000fea0003800200 */
.L_x_121:
[----:B------:R-:W-:Y:S02]  /*9010*/  IMAD.MOV.U32 R44, RZ, RZ, R40 ;  /* 0x000000ffff2c7224 */ /* 0x000fe400078e0028 */
[----:B------:R-:W-:-:S04]  /*9020*/  IMAD.MOV.U32 R45, RZ, RZ, 0x0 ;  /* 0x00000000ff2d7424 */ /* 0x000fc800078e00ff */
[----:B0-----:R-:W-:Y:S05]  /*9030*/  RET.REL.NODEC R44 `(_Z14cauchySAKernelPK10StationGPUifffffff12CauchyParamsP17curandStateXORWOWPfS5_i) ;  /* 0xffffff6c2cf07950 */ /* 0x001fea0003c3ffff */
.L_x_132:
[----:B------:R-:W-:-:S00]  /*9040*/  BRA `(.L_x_132) ;  /* 0xfffffffc00fc7947 */ /* 0x000fc0000383ffff */
[----:B------:R-:W-:-:S00]  /*9050*/  NOP ;  /* 0x0000000000007918 */ /* 0x000fc00000000000 */
        /* <DEDUP_REMOVED lines=10> */
.L_x_144:


//--------------------- .text._Z16initRandomStatesP17curandStateXORWOWmi --------------------------
	.section	.text._Z16initRandomStatesP17curandStateXORWOWmi,"ax",@progbits
	.align	128
        .global         _Z16initRandomStatesP17curandStateXORWOWmi
        .type           _Z16initRandomStatesP17curandStateXORWOWmi,@function
        .size           _Z16initRandomStatesP17curandStateXORWOWmi,(.L_x_146 - _Z16initRandomStatesP17curandStateXORWOWmi)
        .other          _Z16initRandomStatesP17curandStateXORWOWmi,@"STO_CUDA_ENTRY STV_DEFAULT"
_Z16initRandomStatesP17curandStateXORWOWmi:
.text._Z16initRandomStatesP17curandStateXORWOWmi:
[----:B------:R-:W-:Y:S01]  /*0000*/  LDC R1, c[0x0][0x37c] ;  /* 0x0000df00ff017b82 */ /* 0x000fe20000000800 */
[----:B------:R-:W0:Y:S07]  /*0010*/  S2R R0, SR_TID.X ;  /* 0x0000000000007919 */ /* 0x000e2e0000002100 */
[----:B------:R-:W0:Y:S01]  /*0020*/  S2UR UR4, SR_CTAID.X ;  /* 0x00000000000479c3 */ /* 0x000e220000002500 */
[----:B------:R-:W1:Y:S07]  /*0030*/  LDCU UR5, c[0x0][0x390] ;  /* 0x00007200ff0577ac */ /* 0x000e6e0008000800 */
[----:B------:R-:W0:Y:S02]  /*0040*/  LDC R13, c[0x0][0x360] ;  /* 0x0000d800ff0d7b82 */ /* 0x000e240000000800 */
[----:B0-----:R-:W-:-:S05]  /*0050*/  IMAD R13, R13, UR4, R0 ;  /* 0x000000040d0d7c24 */ /* 0x001fca000f8e0200 */
[----:B-1----:R-:W-:-:S13]  /*0060*/  ISETP.GE.AND P0, PT, R13, UR5, PT ;  /* 0x000000050d007c0c */ /* 0x002fda000bf06270 */
[----:B------:R-:W-:Y:S05]  /*0070*/  @P0 EXIT ;  /* 0x000000000000094d */ /* 0x000fea0003800000 */
[----:B------:R-:W0:Y:S01]  /*0080*/  LDC.64 R2, c[0x0][0x388] ;  /* 0x0000e200ff027b82 */ /* 0x000e220000000a00 */
[----:B------:R-:W1:Y:S01]  /*0090*/  LDCU.64 UR4, c[0x0][0x358] ;  /* 0x00006b00ff0477ac */ /* 0x000e620008000a00 */
[----:B------:R-:W-:Y:S01]  /*00a0*/  ISETP.NE.AND P0, PT, R13, RZ, PT ;  /* 0x000000ff0d00720c */ /* 0x000fe20003f05270 */
[----:B------:R-:W-:Y:S05]  /*00b0*/  BSSY.RECONVERGENT B0, `(.L_x_133) ;  /* 0x00000e1000007945 */ /* 0x000fea0003800200 */
[----:B------:R-:W2:Y:S01]  /*00c0*/  LDC.64 R6, c[0x0][0x380] ;  /* 0x0000e000ff067b82 */ /* 0x000ea20000000a00 */
[----:B0-----:R-:W-:Y:S02]  /*00d0*/  LOP3.LUT R0, R2, 0xaad26b49, RZ, 0x3c, !PT ;  /* 0xaad26b4902007812 */ /* 0x001fe400078e3cff */
[----:B------:R-:W-:-:S03]  /*00e0*/  LOP3.LUT R2, R3, 0xf7dcefdd, RZ, 0x3c, !PT ;  /* 0xf7dcefdd03027812 */ /* 0x000fc600078e3cff */
[----:B------:R-:W-:Y:S02]  /*00f0*/  IMAD R0, R0, 0x4182bed5, RZ ;  /* 0x4182bed500007824 */ /* 0x000fe400078e02ff */
[----:B------:R-:W-:Y:S02]  /*0100*/  IMAD R3, R2, -0x658354e5, RZ ;  /* 0x9a7cab1b02037824 */ /* 0x000fe400078e02ff */
[----:B--2---:R-:W-:Y:S01]  /*0110*/  IMAD.WIDE R6, R13, 0x30, R6 ;  /* 0x000000300d067825 */ /* 0x004fe200078e0206 */
[C---:B------:R-:W-:Y:S02]  /*0120*/  LOP3.LUT R8, R0.reuse, 0x159a55e5, RZ, 0x3c, !PT ;  /* 0x159a55e500087812 */ /* 0x040fe400078e3cff */
[C---:B------:R-:W-:Y:S01]  /*0130*/  IADD3 R4, PT, PT, R0.reuse, 0x64f0c9, R3 ;  /* 0x0064f0c900047810 */ /* 0x040fe20007ffe003 */
[C---:B------:R-:W-:Y:S01]  /*0140*/  VIADD R5, R0.reuse, 0x75bcd15 ;  /* 0x075bcd1500057836 */ /* 0x040fe20000000000 */
[----:B------:R-:W-:Y:S01]  /*0150*/  LOP3.LUT R10, R3, 0x5491333, RZ, 0x3c, !PT ;  /* 0x05491333030a7812 */ /* 0x000fe200078e3cff */
[----:B------:R-:W-:-:S02]  /*0160*/  VIADD R11, R0, 0x583f19 ;  /* 0x00583f19000b7836 */ /* 0x000fc40000000000 */
[----:B------:R-:W-:Y:S01]  /*0170*/  VIADD R9, R3, 0x1f123bb5 ;  /* 0x1f123bb503097836 */ /* 0x000fe20000000000 */
[----:B-1----:R0:W-:Y:S04]  /*0180*/  STG.E.64 desc[UR4][R6.64], R4 ;  /* 0x0000000406007986 */ /* 0x0021e8000c101b04 */
[----:B------:R0:W-:Y:S04]  /*0190*/  STG.E.64 desc[UR4][R6.64+0x8], R8 ;  /* 0x0000080806007986 */ /* 0x0001e8000c101b04 */
[----:B------:R0:W-:Y:S01]  /*01a0*/  STG.E.64 desc[UR4][R6.64+0x10], R10 ;  /* 0x0000100a06007986 */ /* 0x0001e2000c101b04 */
[----:B------:R-:W-:Y:S05]  /*01b0*/  @!P0 BRA `(.L_x_134) ;  /* 0x0000000c00408947 */ /* 0x000fea0003800000 */
[----:B------:R-:W-:Y:S01]  /*01c0*/  SHF.R.S32.HI R0, RZ, 0x1f, R13 ;  /* 0x0000001fff007819 */ /* 0x000fe2000001140d */
[----:B------:R-:W-:-:S07]  /*01d0*/  IMAD.MOV.U32 R12, RZ, RZ, RZ ;  /* 0x000000ffff0c7224 */ /* 0x000fce00078e00ff */
.L_x_140:
[----:B-1----:R-:W-:Y:S01]  /*01e0*/  LOP3.LUT R2, R13, 0x3, RZ, 0xc0, !PT ;  /* 0x000000030d027812 */ /* 0x002fe200078ec0ff */
[----:B------:R-:W-:Y:S03]  /*01f0*/  BSSY.RECONVERGENT B1, `(.L_x_135) ;  /* 0x00000c6000017945 */ /* 0x000fe60003800200 */
[----:B------:R-:W-:-:S04]  /*0200*/  ISETP.NE.U32.AND P0, PT, R2, RZ, PT ;  /* 0x000000ff0200720c */ /* 0x000fc80003f05070 */
[----:B------:R-:W-:-:S13]  /*0210*/  ISETP.NE.AND.EX P0, PT, RZ, RZ, PT, P0 ;  /* 0x000000ffff00720c */ /* 0x000fda0003f05300 */
[----:B------:R-:W-:Y:S05]  /*0220*/  @!P0 BRA `(.L_x_136) ;  /* 0x0000000c00088947 */ /* 0x000fea0003800000 */
[----:B0-----:R-:W0:Y:S01]  /*0230*/  LDC.64 R8, c[0x4][RZ] ;  /* 0x01000000ff087b82 */ /* 0x001e220000000a00 */
[----:B------:R-:W-:Y:S02]  /*0240*/  IMAD.MOV.U32 R14, RZ, RZ, RZ ;  /* 0x000000ffff0e7224 */ /* 0x000fe400078e00ff */
[----:B0-----:R-:W-:-:S07]  /*0250*/  IMAD.WIDE.U32 R8, R12, 0xc80, R8 ;  /* 0x00000c800c087825 */ /* 0x001fce00078e0008 */
.L_x_139:
[----:B-1----:R-:W-:Y:S01]  /*0260*/  IMAD.MOV.U32 R15, RZ, RZ, RZ ;  /* 0x000000ffff0f7224 */ /* 0x002fe200078e00ff */
[----:B------:R-:W-:Y:S01]  /*0270*/  CS2R R2, SRZ ;  /* 0x0000000000027805 */ /* 0x000fe2000001ff00 */
[----:B------:R-:W-:Y:S01]  /*0280*/  IMAD.MOV.U32 R17, RZ, RZ, RZ ;  /* 0x000000ffff117224 */ /* 0x000fe200078e00ff */
[----:B------:R-:W-:-:S07]  /*0290*/  CS2R R4, SRZ ;  /* 0x0000000000047805 */ /* 0x000fce000001ff00 */
.L_x_138:
[----:B------:R-:W-:-:S05]  /*02a0*/  IMAD.WIDE.U32 R10, R17, 0x4, R6 ;  /* 0x00000004110a7825 */ /* 0x000fca00078e0006 */
[----:B------:R0:W5:Y:S01]  /*02b0*/  LDG.E R16, desc[UR4][R10.64+0x4] ;  /* 0x000004040a107981 */ /* 0x000162000c1e1900 */
[----:B------:R-:W-:-:S07]  /*02c0*/  IMAD.MOV.U32 R19, RZ, RZ, RZ ;  /* 0x000000ffff137224 */ /* 0x000fce00078e00ff */
.L_x_137:
[----:B-----5:R-:W-:Y:S01]  /*02d0*/  SHF.R.U32.HI R24, RZ, R19, R16 ;  /* 0x00000013ff187219 */ /* 0x020fe20000011610 */
[----:B0-----:R-:W-:-:S03]  /*02e0*/  IMAD.SHL.U32 R10, R17, 0x20, RZ ;  /* 0x00000020110a7824 */ /* 0x001fc600078e00ff */
[----:B------:R-:W-:Y:S01]  /*02f0*/  LOP3.LUT R11, R24, 0x1, RZ, 0xc0, !PT ;  /* 0x00000001180b7812 */ /* 0x000fe200078ec0ff */
[----:B------:R-:W-:-:S03]  /*0300*/  IMAD.IADD R10, R10, 0x1, R19 ;  /* 0x000000010a0a7824 */ /* 0x000fc600078e0213 */
[----:B------:R-:W-:Y:S01]  /*0310*/  ISETP.NE.U32.AND P0, PT, R11, 0x1, PT ;  /* 0x000000010b00780c */ /* 0x000fe20003f05070 */
[----:B------:R-:W-:-:S03]  /*0320*/  IMAD R11, R10, 0x5, RZ ;  /* 0x000000050a0b7824 */ /* 0x000fc600078e02ff */
[----:B------:R-:W-:Y:S01]  /*0330*/  R2P PR, R24, 0x7e ;  /* 0x0000007e18007804 */ /* 0x000fe20000000000 */
[----:B------:R-:W-:-:S08]  /*0340*/  IMAD.WIDE.U32 R10, R11, 0x4, R8 ;  /* 0x000000040b0a7825 */ /* 0x000fd000078e0008 */
[----:B------:R-:W2:Y:S04]  /*0350*/  @!P0 LDG.E R18, desc[UR4][R10.64] ;  /* 0x000000040a128981 */ /* 0x000ea8000c1e1900 */
[----:B------:R-:W3:Y:S04]  /*0360*/  @!P0 LDG.E R20, desc[UR4][R10.64+0x10] ;  /* 0x000010040a148981 */ /* 0x000ee8000c1e1900 */
[----:B------:R-:W4:Y:S04]  /*0370*/  @P1 LDG.E R22, desc[UR4][R10.64+0x14] ;  /* 0x000014040a161981 */ /* 0x000f28000c1e1900 */
[----:B------:R-:W4:Y:S04]  /*0380*/  @P2 LDG.E R26, desc[UR4][R10.64+0x28] ;  /* 0x000028040a1a2981 */ /* 0x000f28000c1e1900 */
[----:B------:R-:W4:Y:S04]  /*0390*/  @!P0 LDG.E R21, desc[UR4][R10.64+0x4] ;  /* 0x000004040a158981 */ /* 0x000f28000c1e1900 */
[----:B------:R-:W4:Y:S04]  /*03a0*/  @!P0 LDG.E R23, desc[UR4][R10.64+0xc] ;  /* 0x00000c040a178981 */ /* 0x000f28000c1e1900 */
[----:B------:R-:W4:Y:S04]  /*03b0*/  @P1 LDG.E R25, desc[UR4][R10.64+0x18] ;  /* 0x000018040a191981 */ /* 0x000f28000c1e1900 */
[----:B------:R-:W4:Y:S04]  /*03c0*/  @P3 LDG.E R28, desc[UR4][R10.64+0x3c] ;  /* 0x00003c040a1c3981 */ /* 0x000f28000c1e1900 */
[----:B------:R-:W4:Y:S01]  /*03d0*/  @P6 LDG.E R27, desc[UR4][R10.64+0x7c] ;  /* 0x00007c040a1b6981 */ /* 0x000f22000c1e1900 */
[----:B--2---:R-:W-:-:S03]  /*03e0*/  @!P0 LOP3.LUT R15, R15, R18, RZ, 0x3c, !PT ;  /* 0x000000120f0f8212 */ /* 0x004fc600078e3cff */
[----:B------:R-:W2:Y:S01]  /*03f0*/  @!P0 LDG.E R18, desc[UR4][R10.64+0x8] ;  /* 0x000008040a128981 */ /* 0x000ea2000c1e1900 */
[----:B---3--:R-:W-:-:S03]  /*0400*/  @!P0 LOP3.LUT R3, R3, R20, RZ, 0x3c, !PT ;  /* 0x0000001403038212 */ /* 0x008fc600078e3cff */
[----:B------:R-:W3:Y:S01]  /*0410*/  @P1 LDG.E R20, desc[UR4][R10.64+0x24] ;  /* 0x000024040a141981 */ /* 0x000ee2000c1e1900 */
[----:B----4-:R-:W-:-:S03]  /*0420*/  @P1 LOP3.LUT R15, R15, R22, RZ, 0x3c, !PT ;  /* 0x000000160f0f1212 */ /* 0x010fc600078e3cff */
[----:B------:R-:W4:Y:S01]  /*0430*/  @P2 LDG.E R22, desc[UR4][R10.64+0x38] ;  /* 0x000038040a162981 */ /* 0x000f22000c1e1900 */
[----:B------:R-:W-:-:S03]  /*0440*/  @P2 LOP3.LUT R15, R15, R26, RZ, 0x3c, !PT ;  /* 0x0000001a0f0f2212 */ /* 0x000fc600078e3cff */
[----:B------:R-:W4:Y:S01]  /*0450*/  @P4 LDG.E R26, desc[UR4][R10.64+0x50] ;  /* 0x000050040a1a4981 */ /* 0x000f22000c1e1900 */
[----:B------:R-:W-:-:S03]  /*0460*/  @!P0 LOP3.LUT R4, R4, R21, RZ, 0x3c, !PT ;  /* 0x0000001504048212 */ /* 0x000fc600078e3cff */
[----:B------:R-:W4:Y:S01]  /*0470*/  @P1 LDG.E R21, desc[UR4][R10.64+0x20] ;  /* 0x000020040a151981 */ /* 0x000f22000c1e1900 */
[----:B------:R-:W-:-:S03]  /*0480*/  @!P0 LOP3.LUT R2, R2, R23, RZ, 0x3c, !PT ;  /* 0x0000001702028212 */ /* 0x000fc600078e3cff */
[----:B------:R-:W4:Y:S01]  /*0490*/  @P2 LDG.E R23, desc[UR4][R10.64+0x2c] ;  /* 0x00002c040a172981 */ /* 0x000f22000c1e1900 */
[----:B------:R-:W-:-:S03]  /*04a0*/  @P1 LOP3.LUT R4, R4, R25, RZ, 0x3c, !PT ;  /* 0x0000001904041212 */ /* 0x000fc600078e3cff */
[----:B------:R-:W4:Y:S01]  /*04b0*/  @P2 LDG.E R25, desc[UR4][R10.64+0x34] ;  /* 0x000034040a192981 */ /* 0x000f22000c1e1900 */
[----:B--2---:R-:W-:-:S03]  /*04c0*/  @!P0 LOP3.LUT R5, R5, R18, RZ, 0x3c, !PT ;  /* 0x0000001205058212 */ /* 0x004fc600078e3cff */
[----:B------:R-:W2:Y:S01]  /*04d0*/  @P1 LDG.E R18, desc[UR4][R10.64+0x1c] ;  /* 0x00001c040a121981 */ /* 0x000ea2000c1e1900 */
[----:B---3--:R-:W-:-:S03]  /*04e0*/  @P1 LOP3.LUT R3, R3, R20, RZ, 0x3c, !PT ;  /* 0x0000001403031212 */ /* 0x008fc600078e3cff */
[----:B------:R-:W3:Y:S01]  /*04f0*/  @P2 LDG.E R20, desc[UR4][R10.64+0x30] ;  /* 0x000030040a142981 */ /* 0x000ee2000c1e1900 */
[----:B----4-:R-:W-:-:S03]  /*0500*/  @P2 LOP3.LUT R3, R3, R22, RZ, 0x3c, !PT ;  /* 0x0000001603032212 */ /* 0x010fc600078e3cff */
[----:B------:R-:W4:Y:S01]  /*0510*/  @P3 LDG.E R22, desc[UR4][R10.64+0x4c] ;  /* 0x00004c040a163981 */ /* 0x000f22000c1e1900 */
[----:B------:R-:W-:-:S04]  /*0520*/  @P3 LOP3.LUT R15, R15, R28, RZ, 0x3c, !PT ;  /* 0x0000001c0f0f3212 */ /* 0x000fc800078e3cff */
[----:B------:R-:W-:Y:S02]  /*0530*/  @P4 LOP3.LUT R15, R15, R26, RZ, 0x3c, !PT ;  /* 0x0000001a0f0f4212 */ /* 0x000fe400078e3cff */
[----:B------:R-:W-:Y:S01]  /*0540*/  @P1 LOP3.LUT R2, R2, R21, RZ, 0x3c, !PT ;  /* 0x0000001502021212 */ /* 0x000fe200078e3cff */
[----:B------:R-:W4:Y:S04]  /*0550*/  @P5 LDG.E R26, desc[UR4][R10.64+0x64] ;  /* 0x000064040a1a5981 */ /* 0x000f28000c1e1900 */
[----:B------:R-:W4:Y:S01]  /*0560*/  @P3 LDG.E R21, desc[UR4][R10.64+0x40] ;  /* 0x000040040a153981 */ /* 0x000f22000c1e1900 */
[----:B------:R-:W-:Y:S02]  /*0570*/  @P2 LOP3.LUT R4, R4, R23, RZ, 0x3c, !PT ;  /* 0x0000001704042212 */ /* 0x000fe400078e3cff */
[----:B------:R-:W-:Y:S01]  /*0580*/  @P2 LOP3.LUT R2, R2, R25, RZ, 0x3c, !PT ;  /* 0x0000001902022212 */ /* 0x000fe200078e3cff */
[----:B------:R-:W4:Y:S04]  /*0590*/  @P3 LDG.E R23, desc[UR4][R10.64+0x48] ;  /* 0x000048040a173981 */ /* 0x000f28000c1e1900 */
[----:B------:R-:W4:Y:S01]  /*05a0*/  @P4 LDG.E R25, desc[UR4][R10.64+0x54] ;  /* 0x000054040a194981 */ /* 0x000f22000c1e1900 */
[----:B--2---:R-:W-:-:S03]  /*05b0*/  @P1 LOP3.LUT R5, R5, R18, RZ, 0x3c, !PT ;  /* 0x0000001205051212 */ /* 0x004fc600078e3cff */
[----:B------:R-:W2:Y:S01]  /*05c0*/  @P3 LDG.E R18, desc[UR4][R10.64+0x44] ;  /* 0x000044040a123981 */ /* 0x000ea2000c1e1900 */
[----:B---3--:R-:W-:-:S03]  /*05d0*/  @P2 LOP3.LUT R5, R5, R20, RZ, 0x3c, !PT ;  /* 0x0000001405052212 */ /* 0x008fc600078e3cff */
[----:B------:R-:W3:Y:S01]  /*05e0*/  @P4 LDG.E R20, desc[UR4][R10.64+0x58] ;  /* 0x000058040a144981 */ /* 0x000ee2000c1e1900 */
[----:B----4-:R-:W-:-:S03]  /*05f0*/  @P3 LOP3.LUT R3, R3, R22, RZ, 0x3c, !PT ;  /* 0x0000001603033212 */ /* 0x010fc600078e3cff */
[----:B------:R-:W4:Y:S01]  /*0600*/  @P4 LDG.E R22, desc[UR4][R10.64+0x60] ;  /* 0x000060040a164981 */ /* 0x000f22000c1e1900 */
[----:B------:R-:W-:Y:S02]  /*0610*/  LOP3.LUT P0, RZ, R24, 0x80, RZ, 0xc0, !PT ;  /* 0x0000008018ff7812 */ /* 0x000fe4000780c0ff */
[----:B------:R-:W-:Y:S02]  /*0620*/  @P5 LOP3.LUT R15, R15, R26, RZ, 0x3c, !PT ;  /* 0x0000001a0f0f5212 */ /* 0x000fe400078e3cff */
[----:B------:R-:W4:Y:S01]  /*0630*/  @P6 LDG.E R26, desc[UR4][R10.64+0x78] ;  /* 0x000078040a1a6981 */ /* 0x000f22000c1e1900 */
[----:B------:R-:W-:-:S03]  /*0640*/  @P3 LOP3.LUT R4, R4, R21, RZ, 0x3c, !PT ;  /* 0x0000001504043212 */ /* 0x000fc600078e3cff */
[----:B------:R-:W4:Y:S01]  /*0650*/  @P4 LDG.E R21, desc[UR4][R10.64+0x5c] ;  /* 0x00005c040a154981 */ /* 0x000f22000c1e1900 */
[----:B------:R-:W-:-:S03]  /*0660*/  @P3 LOP3.LUT R2, R2, R23, RZ, 0x3c, !PT ;  /* 0x0000001702023212 */ /* 0x000fc600078e3cff */
[----:B------:R-:W4:Y:S01]  /*0670*/  @P5 LDG.E R23, desc[UR4][R10.64+0x68] ;  /* 0x000068040a175981 */ /* 0x000f22000c1e1900 */
[----:B------:R-:W-:-:S03]  /*0680*/  @P4 LOP3.LUT R4, R4, R25, RZ, 0x3c, !PT ;  /* 0x0000001904044212 */ /* 0x000fc600078e3cff */
[----:B------:R-:W4:Y:S01]  /*0690*/  @P5 LDG.E R25, desc[UR4][R10.64+0x70] ;  /* 0x000070040a195981 */ /* 0x000f22000c1e1900 */
[----:B--2---:R-:W-:-:S03]  /*06a0*/  @P3 LOP3.LUT R5, R5, R18, RZ, 0x3c, !PT ;  /* 0x0000001205053212 */ /* 0x004fc600078e3cff */
[----:B------:R-:W2:Y:S01]  /*06b0*/  @P5 LDG.E R18, desc[UR4][R10.64+0x6c] ;  /* 0x00006c040a125981 */ /* 0x000ea2000c1e1900 */
[----:B---3--:R-:W-:-:S03]  /*06c0*/  @P4 LOP3.LUT R5, R5, R20, RZ, 0x3c, !PT ;  /* 0x0000001405054212 */ /* 0x008fc600078e3cff */
[----:B------:R-:W3:Y:S01]  /*06d0*/  @P5 LDG.E R20, desc[UR4][R10.64+0x74] ;  /* 0x000074040a145981 */ /* 0x000ee2000c1e1900 */
[----:B----4-:R-:W-:-:S03]  /*06e0*/  @P4 LOP3.LUT R3, R3, R22, RZ, 0x3c, !PT ;  /* 0x0000001603034212 */ /* 0x010fc600078e3cff */
[----:B------:R-:W4:Y:S01]  /*06f0*/  @P0 LDG.E R22, desc[UR4][R10.64+0x8c] ;  /* 0x00008c040a160981 */ /* 0x000f22000c1e1900 */
[----:B------:R-:W-:-:S03]  /*0700*/  @P6 LOP3.LUT R15, R15, R26, RZ, 0x3c, !PT ;  /* 0x0000001a0f0f6212 */ /* 0x000fc600078e3cff */
        /* <DEDUP_REMOVED lines=13> */
[----:B------:R-:W-:Y:S02]  /*07e0*/  @P6 LOP3.LUT R4, R4, R27, RZ, 0x3c, !PT ;  /* 0x0000001b04046212 */ /* 0x000fe400078e3cff */
[----:B------:R-:W-:Y:S02]  /*07f0*/  @P6 LOP3.LUT R2, R2, R21, RZ, 0x3c, !PT ;  /* 0x0000001502026212 */ /* 0x000fe400078e3cff */
[----:B------:R-:W-:Y:S02]  /*0800*/  @P0 LOP3.LUT R4, R4, R23, RZ, 0x3c, !PT ;  /* 0x0000001704040212 */ /* 0x000fe400078e3cff */
[----:B------:R-:W-:Y:S02]  /*0810*/  @P0 LOP3.LUT R2, R2, R25, RZ, 0x3c, !PT ;  /* 0x0000001902020212 */ /* 0x000fe400078e3cff */
[----:B--2---:R-:W-:Y:S02]  /*0820*/  @P6 LOP3.LUT R5, R5, R18, RZ, 0x3c, !PT ;  /* 0x0000001205056212 */ /* 0x004fe400078e3cff */
[----:B---3--:R-:W-:-:S02]  /*0830*/  @P6 LOP3.LUT R3, R3, R20, RZ, 0x3c, !PT ;  /* 0x0000001403036212 */ /* 0x008fc400078e3cff */
[----:B----4-:R-:W-:Y:S02]  /*0840*/  @P0 LOP3.LUT R5, R5, R22, RZ, 0x3c, !PT ;  /* 0x0000001605050212 */ /* 0x010fe400078e3cff */
[----:B------:R-:W-:Y:S02]  /*0850*/  @P0 LOP3.LUT R3, R3, R26, RZ, 0x3c, !PT ;  /* 0x0000001a03030212 */ /* 0x000fe400078e3cff */
[----:B------:R-:W-:-:S13]  /*0860*/  R2P PR, R24.B1, 0x7f ;  /* 0x0000007f18007804 */ /* 0x000fda0000001000 */
[----:B------:R-:W2:Y:S04]  /*0870*/  @P0 LDG.E R18, desc[UR4][R10.64+0xa0] ;  /* 0x0000a0040a120981 */ /* 0x000ea8000c1e1900 */
[----:B------:R-:W3:Y:S04]  /*0880*/  @P1 LDG.E R22, desc[UR4][R10.64+0xb4] ;  /* 0x0000b4040a161981 */ /* 0x000ee8000c1e1900 */
[----:B------:R-:W4:Y:S04]  /*0890*/  @P2 LDG.E R26, desc[UR4][R10.64+0xc8] ;  /* 0x0000c8040a1a2981 */ /* 0x000f28000c1e1900 */
[----:B------:R-:W4:Y:S04]  /*08a0*/  @P3 LDG.E R28, desc[UR4][R10.64+0xdc] ;  /* 0x0000dc040a1c3981 */ /* 0x000f28000c1e1900 */
[----:B------:R-:W4:Y:S04]  /*08b0*/  @P0 LDG.E R23, desc[UR4][R10.64+0xa4] ;  /* 0x0000a4040a170981 */ /* 0x000f28000c1e1900 */
[----:B------:R-:W4:Y:S04]  /*08c0*/  @P0 LDG.E R20, desc[UR4][R10.64+0xa8] ;  /* 0x0000a8040a140981 */ /* 0x000f28000c1e1900 */
[----:B------:R-:W4:Y:S04]  /*08d0*/  @P4 LDG.E R25, desc[UR4][R10.64+0xf0] ;  /* 0x0000f0040a194981 */ /* 0x000f28000c1e1900 */
        /* <DEDUP_REMOVED lines=21> */
[----:B------:R-:W-:Y:S02]  /*0a30*/  LOP3.LUT P0, RZ, R24, 0x8000, RZ, 0xc0, !PT ;  /* 0x0000800018ff7812 */ /* 0x000fe4000780c0ff */
[----:B----4-:R-:W-:Y:S01]  /*0a40*/  @P5 LOP3.LUT R15, R15, R26, RZ, 0x3c, !PT ;  /* 0x0000001a0f0f5212 */ /* 0x010fe200078e3cff */
[----:B------:R-:W4:Y:S04]  /*0a50*/  @P3 LDG.E R24, desc[UR4][R10.64+0xe4] ;  /* 0x0000e4040a183981 */ /* 0x000f28000c1e1900 */
[----:B------:R-:W2:Y:S01]  /*0a60*/  @P6 LDG.E R26, desc[UR4][R10.64+0x118] ;  /* 0x000118040a1a6981 */ /* 0x000ea2000c1e1900 */
        /* <DEDUP_REMOVED lines=8> */
[----:B---3--:R-:W-:-:S03]  /*0af0*/  @P2 LOP3.LUT R3, R3, R22, RZ, 0x3c, !PT ;  /* 0x0000001603032212 */ /* 0x008fc600078e3cff */
[----:B------:R-:W3:Y:S01]  /*0b00*/  @P4 LDG.E R22, desc[UR4][R10.64+0x100] ;  /* 0x000100040a164981 */ /* 0x000ee2000c1e1900 */
[----:B--2---:R-:W-:-:S03]  /*0b10*/  @P6 LOP3.LUT R15, R15, R26, RZ, 0x3c, !PT ;  /* 0x0000001a0f0f6212 */ /* 0x004fc600078e3cff */
[----:B------:R-:W2:Y:S01]  /*0b20*/  @P0 LDG.E R26, desc[UR4][R10.64+0x12c] ;  /* 0x00012c040a1a0981 */ /* 0x000ea2000c1e1900 */
[----:B----4-:R-:W-:-:S03]  /*0b30*/  @P2 LOP3.LUT R2, R2, R23, RZ, 0x3c, !PT ;  /* 0x0000001702022212 */ /* 0x010fc600078e3cff */
[----:B------:R-:W4:Y:S01]  /*0b40*/  @P4 LDG.E R23, desc[UR4][R10.64+0xfc] ;  /* 0x0000fc040a174981 */ /* 0x000f22000c1e1900 */
[----:B------:R-:W-:-:S03]  /*0b50*/  @P2 LOP3.LUT R5, R5, R20, RZ, 0x3c, !PT ;  /* 0x0000001405052212 */ /* 0x000fc600078e3cff */
[----:B------:R-:W4:Y:S01]  /*0b60*/  @P4 LDG.E R20, desc[UR4][R10.64+0xf8] ;  /* 0x0000f8040a144981 */ /* 0x000f22000c1e1900 */
[----:B------:R-:W-:Y:S02]  /*0b70*/  @P3 LOP3.LUT R2, R2, R27, RZ, 0x3c, !PT ;  /* 0x0000001b02023212 */ /* 0x000fe400078e3cff */
[----:B------:R-:W-:Y:S01]  /*0b80*/  @P3 LOP3.LUT R4, R4, R25, RZ, 0x3c, !PT ;  /* 0x0000001904043212 */ /* 0x000fe200078e3cff */
[----:B------:R-:W4:Y:S01]  /*0b90*/  @P5 LDG.E R27, desc[UR4][R10.64+0x110] ;  /* 0x000110040a1b5981 */ /* 0x000f22000c1e1900 */
[----:B------:R-:W-:-:S03]  /*0ba0*/  @P3 LOP3.LUT R5, R5, R24, RZ, 0x3c, !PT ;  /* 0x0000001805053212 */ /* 0x000fc600078e3cff */
[----:B------:R-:W4:Y:S04]  /*0bb0*/  @P5 LDG.E R25, desc[UR4][R10.64+0x108] ;  /* 0x000108040a195981 */ /* 0x000f28000c1e1900 */
        /* <DEDUP_REMOVED lines=19> */
[----:B------:R-:W-:-:S05]  /*0cf0*/  VIADD R19, R19, 0x10 ;  /* 0x0000001013137836 */ /* 0x000fca0000000000 */
[----:B------:R-:W-:Y:S02]  /*0d00*/  ISETP.NE.AND P1, PT, R19, 0x20, PT ;  /* 0x000000201300780c */ /* 0x000fe40003f25270 */
[----:B------:R-:W-:Y:S02]  /*0d10*/  @P5 LOP3.LUT R3, R3, R18, RZ, 0x3c, !PT ;  /* 0x0000001203035212 */ /* 0x000fe400078e3cff */
[----:B------:R-:W-:Y:S02]  /*0d20*/  @P6 LOP3.LUT R4, R4, R21, RZ, 0x3c, !PT ;  /* 0x0000001504046212 */ /* 0x000fe400078e3cff */
[----:B---3--:R-:W-:-:S04]  /*0d30*/  @P6 LOP3.LUT R3, R3, R22, RZ, 0x3c, !PT ;  /* 0x0000001603036212 */ /* 0x008fc800078e3cff */
[----:B--2---:R-:W-:Y:S02]  /*0d40*/  @P0 LOP3.LUT R3, R3, R26, RZ, 0x3c, !PT ;  /* 0x0000001a03030212 */ /* 0x004fe400078e3cff */
[----:B----4-:R-:W-:Y:S02]  /*0d50*/  @P6 LOP3.LUT R2, R2, R23, RZ, 0x3c, !PT ;  /* 0x0000001702026212 */ /* 0x010fe400078e3cff */
[----:B------:R-:W-:Y:S02]  /*0d60*/  @P6 LOP3.LUT R5, R5, R20, RZ, 0x3c, !PT ;  /* 0x0000001405056212 */ /* 0x000fe400078e3cff */
[----:B------:R-:W-:Y:S02]  /*0d70*/  @P0 LOP3.LUT R2, R2, R27, RZ, 0x3c, !PT ;  /* 0x0000001b02020212 */ /* 0x000fe400078e3cff */
[----:B------:R-:W-:Y:S02]  /*0d80*/  @P0 LOP3.LUT R4, R4, R25, RZ, 0x3c, !PT ;  /* 0x0000001904040212 */ /* 0x000fe400078e3cff */
[----:B------:R-:W-:Y:S01]  /*0d90*/  @P0 LOP3.LUT R5, R5, R24, RZ, 0x3c, !PT ;  /* 0x0000001805050212 */ /* 0x000fe200078e3cff */
[----:B------:R-:W-:Y:S06]  /*0da0*/  @P1 BRA `(.L_x_137) ;  /* 0xfffffff400481947 */ /* 0x000fec000383ffff */
[----:B------:R-:W-:-:S05]  /*0db0*/  VIADD R17, R17, 0x1 ;  /* 0x0000000111117836 */ /* 0x000fca0000000000 */
[----:B------:R-:W-:-:S13]  /*0dc0*/  ISETP.NE.AND P0, PT, R17, 0x5, PT ;  /* 0x000000051100780c */ /* 0x000fda0003f05270 */
[----:B------:R-:W-:Y:S05]  /*0dd0*/  @P0 BRA `(.L_x_138) ;  /* 0xfffffff400300947 */ /* 0x000fea000383ffff */
[----:B------:R1:W-:Y:S01]  /*0de0*/  STG.E.64 desc[UR4][R6.64+0x8], R4 ;  /* 0x0000080406007986 */ /* 0x0003e2000c101b04 */
[----:B------:R-:W-:Y:S01]  /*0df0*/  VIADD R14, R14, 0x1 ;  /* 0x000000010e0e7836 */ /* 0x000fe20000000000 */
[----:B------:R-:W-:Y:S02]  /*0e00*/  LOP3.LUT R11, R13, 0x3, RZ, 0xc0, !PT ;  /* 0x000000030d0b7812 */ /* 0x000fe400078ec0ff */
[----:B------:R1:W-:Y:S02]  /*0e10*/  STG.E.64 desc[UR4][R6.64+0x10], R2 ;  /* 0x0000100206007986 */ /* 0x0003e4000c101b04 */
[----:B------:R-:W-:Y:S02]  /*0e20*/  ISETP.GE.U32.AND P0, PT, R14, R11, PT ;  /* 0x0000000b0e00720c */ /* 0x000fe40003f06070 */
[----:B------:R1:W-:Y:S11]  /*0e30*/  STG.E desc[UR4][R6.64+0x4], R15 ;  /* 0x0000040f06007986 */ /* 0x0003f6000c101904 */
[----:B------:R-:W-:Y:S05]  /*0e40*/  @!P0 BRA `(.L_x_139) ;  /* 0xfffffff400048947 */ /* 0x000fea000383ffff */
.L_x_136:
[----:B------:R-:W-:Y:S05]  /*0e50*/  BSYNC.RECONVERGENT B1 ;  /* 0x0000000000017941 */ /* 0x000fea0003800200 */
.L_x_135:
[C---:B------:R-:W-:Y:S01]  /*0e60*/  ISETP.GT.U32.AND P0, PT, R13.reuse, 0x3, PT ;  /* 0x000000030d00780c */ /* 0x040fe20003f04070 */
[----:B------:R-:W-:Y:S01]  /*0e70*/  VIADD R12, R12, 0x1 ;  /* 0x000000010c0c7836 */ /* 0x000fe20000000000 */
[--C-:B------:R-:W-:Y:S02]  /*0e80*/  SHF.R.U64 R13, R13, 0x2, R0.reuse ;  /* 0x000000020d0d7819 */ /* 0x100fe40000001200 */
[----:B------:R-:W-:Y:S02]  /*0e90*/  ISETP.GT.U32.AND.EX P0, PT, R0, RZ, PT, P0 ;  /* 0x000000ff0000720c */ /* 0x000fe40003f04100 */
[----:B------:R-:W-:-:S11]  /*0ea0*/  SHF.R.U32.HI R0, RZ, 0x2, R0 ;  /* 0x00000002ff007819 */ /* 0x000fd60000011600 */
[----:B------:R-:W-:Y:S05]  /*0eb0*/  @P0 BRA `(.L_x_140) ;  /* 0xfffffff000c80947 */ /* 0x000fea000383ffff */
.L_x_134:
[----:B------:R-:W-:Y:S05]  /*0ec0*/  BSYNC.RECONVERGENT B0 ;  /* 0x0000000000007941 */ /* 0x000fea0003800200 */
.L_x_133:
[----:B------:R-:W-:Y:S04]  /*0ed0*/  STG.E.64 desc[UR4][R6.64+0x18], RZ ;  /* 0x000018ff06007986 */ /* 0x000fe8000c101b04 */
[----:B------:R-:W-:Y:S04]  /*0ee0*/  STG.E desc[UR4][R6.64+0x20], RZ ;  /* 0x000020ff06007986 */ /* 0x000fe8000c101904 */
[----:B------:R-:W-:Y:S01]  /*0ef0*/  STG.E.64 desc[UR4][R6.64+0x28], RZ ;  /* 0x000028ff06007986 */ /* 0x000fe2000c101b04 */
[----:B------:R-:W-:Y:S05]  /*0f00*/  EXIT ;  /* 0x000000000000794d */ /* 0x000fea0003800000 */
.L_x_141:
        /* <DEDUP_REMOVED lines=15> */
.L_x_146:


//--------------------- .nv.global.init           --------------------------
	.section	.nv.global.init,"aw",@progbits
	.align	4
.nv.global.init:
	.type		__cudart_i2opi_f,@object
	.size		__cudart_i2opi_f,(mrg32k3aM1SubSeq - __cudart_i2opi_f)
__cudart_i2opi_f:
        /*0000*/ 	.byte	0x41, 0x90, 0x43, 0x3c, 0x99, 0x95, 0x62, 0xdb, 0xc0, 0xdd, 0x34, 0xf5, 0xd1, 0x57, 0x27, 0xfc
        /*0010*/ 	.byte	0x29, 0x15, 0x44, 0x4e, 0x6e, 0x83, 0xf9, 0xa2
	.type		mrg32k3aM1SubSeq,@object
	.size		mrg32k3aM1SubSeq,(mrg32k3aM2SubSeq - mrg32k3aM1SubSeq)
mrg32k3aM1SubSeq:
        /*0018*/ 	.byte	0x0b, 0xcc, 0xee, 0x04, 0x73, 0x29, 0x8b, 0x6f, 0xf6, 0x53, 0x03, 0xf6, 0x23, 0xf6, 0xea, 0xda
        /* <DEDUP_REMOVED lines=125> */
	.type		mrg32k3aM2SubSeq,@object
	.size		mrg32k3aM2SubSeq,(mrg32k3aM1 - mrg32k3aM2SubSeq)
mrg32k3aM2SubSeq:
        /* <DEDUP_REMOVED lines=126> */
	.type		mrg32k3aM1,@object
	.size		mrg32k3aM1,(mrg32k3aM1Seq - mrg32k3aM1)
mrg32k3aM1:
        /* <DEDUP_REMOVED lines=144> */
	.type		mrg32k3aM1Seq,@object
	.size		mrg32k3aM1Seq,(mrg32k3aM2 - mrg32k3aM1Seq)
mrg32k3aM1Seq:
        /* <DEDUP_REMOVED lines=144> */
	.type		mrg32k3aM2,@object
	.size		mrg32k3aM2,(mrg32k3aM2Seq - mrg32k3aM2)
mrg32k3aM2:
        /* <DEDUP_REMOVED lines=144> */
	.type		mrg32k3aM2Seq,@object
	.size		mrg32k3aM2Seq,(precalc_xorwow_matrix - mrg32k3aM2Seq)
mrg32k3aM2Seq:
        /* <DEDUP_REMOVED lines=144> */
	.type		precalc_xorwow_matrix,@object
	.size		precalc_xorwow_matrix,(precalc_xorwow_offset_matrix - precalc_xorwow_matrix)
precalc_xorwow_matrix:
        /* <DEDUP_REMOVED lines=6400> */
	.type		precalc_xorwow_offset_matrix,@object
	.size		precalc_xorwow_offset_matrix,(.L_1 - precalc_xorwow_offset_matrix)
precalc_xorwow_offset_matrix:
        /* <DEDUP_REMOVED lines=6400> */
.L_1:


//--------------------- .nv.shared.reserved.0     --------------------------
	.section	.nv.shared.reserved.0,"aw",@nobits
	.weak		__nv_reservedSMEM_offset_0_alias
	.size		__nv_reservedSMEM_offset_0_alias, 0, 64
	.other		__nv_reservedSMEM_offset_0_alias,@"STO_CUDA_RESERVED_SHARED STV_DEFAULT"
__nv_reservedSMEM_offset_0_alias:
	.zero		0
	.zero		64


//--------------------- .nv.constant0._Z14cauchySAKernelPK10StationGPUifffffff12CauchyParamsP17curandStateXORWOWPfS5_i --------------------------
	.section	.nv.constant0._Z14cauchySAKernelPK10StationGPUifffffff12CauchyParamsP17curandStateXORWOWPfS5_i,"a",@progbits
	.sectionflags	@""
	.align	4
.nv.constant0._Z14cauchySAKernelPK10StationGPUifffffff12CauchyParamsP17curandStateXORWOWPfS5_i:
	.zero		996


//--------------------- .nv.constant0._Z16initRandomStatesP17curandStateXORWOWmi --------------------------
	.section	.nv.constant0._Z16initRandomStatesP17curandStateXORWOWmi,"a",@progbits
	.sectionflags	@""
	.align	4
.nv.constant0._Z16initRandomStatesP17curandStateXORWOWmi:
	.zero		916


//--------------------- SYMBOLS --------------------------

	.type		.nv.reservedSmem.offset0,@object
	.size		.nv.reservedSmem.offset0,0x4
